	.target	sm_90a

	.elftype	@"ET_EXEC"


//--------------------- .note.nv.tkinfo           --------------------------
	.section	.note.nv.tkinfo,"",@"SHT_NOTE"
	.sectionflags	@"SHF_NOTE_NV_TKINFO"
	.tkinfo
        /*0018*/ 	.word	0x00000002
        /*0030*/ 	.string	""
        /*0030*/ 	.string	"ptxas"
        /*0030*/ 	.string	"Cuda compilation tools, release 13.0, V13.0.88"
        /*0030*/ 	.string	"Build cuda_13.0.r13.0/compiler.36424714_0"
        /*0030*/ 	.string	"-v  -suppress-debug-info  -lineinfo  -arch sm_90a "



//--------------------- .note.nv.cuinfo           --------------------------
	.section	.note.nv.cuinfo,"",@"SHT_NOTE"
	.sectionflags	@"SHF_NOTE_NV_CUINFO"
        /*0018*/ 	.short	0x0002
        /*001a*/ 	.short	0x005a
        /*001c*/ 	.short	0x0082
	.zero		2


//--------------------- .nv.info                  --------------------------
	.section	.nv.info,"",@"SHT_CUDA_INFO"
	.align	4


	//----- nvinfo : EIATTR_REGCOUNT
	.align		4
        /*0000*/ 	.byte	0x04, 0x2f
        /*0002*/ 	.short	(.L_1 - .L_0)
	.align		4
.L_0:
        /*0004*/ 	.word	index@(gluon_wgmma)
        /*0008*/ 	.word	0x000000ff


	//----- nvinfo : EIATTR_FRAME_SIZE
	.align		4
.L_1:
        /*000c*/ 	.byte	0x04, 0x11
        /*000e*/ 	.short	(.L_3 - .L_2)
	.align		4
.L_2:
        /*0010*/ 	.word	index@(gluon_wgmma)
        /*0014*/ 	.word	0x00000270


	//----- nvinfo : EIATTR_MIN_STACK_SIZE
	.align		4
.L_3:
        /*0018*/ 	.byte	0x04, 0x12
        /*001a*/ 	.short	(.L_5 - .L_4)
	.align		4
.L_4:
        /*001c*/ 	.word	index@(gluon_wgmma)
        /*0020*/ 	.word	0x00000270
.L_5:


//--------------------- .nv.compat                --------------------------
	.section	.nv.compat,"",@"SHT_CUDA_COMPAT_INFO"
	.align	4
        /*0000*/ 	.byte	0x02, 0x09, 0x01, 0x00, 0x02, 0x02, 0x04, 0x00, 0x02, 0x05, 0x05, 0x00, 0x03, 0x07, 0x01, 0x01
        /*0010*/ 	.byte	0x02, 0x03, 0x03, 0x00, 0x02, 0x06, 0x01, 0x00, 0x04, 0x0b, 0x08, 0x00, 0x00, 0x00, 0x00, 0x00
        /*0020*/ 	.byte	0x00, 0x00, 0x00, 0x00


//--------------------- .nv.info.gluon_wgmma      --------------------------
	.section	.nv.info.gluon_wgmma,"",@"SHT_CUDA_INFO"
	.sectionflags	@""
	.align	4


	//----- nvinfo : EIATTR_CUDA_API_VERSION
	.align		4
        /*0000*/ 	.byte	0x04, 0x37
        /*0002*/ 	.short	(.L_7 - .L_6)
.L_6:
        /*0004*/ 	.word	0x00000082


	//----- nvinfo : EIATTR_KPARAM_INFO
	.align		4
.L_7:
        /*0008*/ 	.byte	0x04, 0x17
        /*000a*/ 	.short	(.L_9 - .L_8)
.L_8:
        /*000c*/ 	.word	0x00000000
        /*0010*/ 	.short	0x000a
        /*0012*/ 	.short	0x0048
        /*0014*/ 	.byte	0x00, 0xf4, 0x21, 0x00


	//----- nvinfo : EIATTR_KPARAM_INFO
	.align		4
.L_9:
        /*0018*/ 	.byte	0x04, 0x17
        /*001a*/ 	.short	(.L_11 - .L_10)
.L_10:
        /*001c*/ 	.word	0x00000000
        /*0020*/ 	.short	0x0009
        /*0022*/ 	.short	0x0040
        /*0024*/ 	.byte	0x00, 0xf4, 0x21, 0x00


	//----- nvinfo : EIATTR_KPARAM_INFO
	.align		4
.L_11:
        /*0028*/ 	.byte	0x04, 0x17
        /*002a*/ 	.short	(.L_13 - .L_12)
.L_12:
        /*002c*/ 	.word	0x00000000
        /*0030*/ 	.short	0x0008
        /*0032*/ 	.short	0x0038
        /*0034*/ 	.byte	0x00, 0xf0, 0x21, 0x00


	//----- nvinfo : EIATTR_KPARAM_INFO
	.align		4
.L_13:
        /*0038*/ 	.byte	0x04, 0x17
        /*003a*/ 	.short	(.L_15 - .L_14)
.L_14:
        /*003c*/ 	.word	0x00000000
        /*0040*/ 	.short	0x0007
        /*0042*/ 	.short	0x0030
        /*0044*/ 	.byte	0x00, 0xf0, 0x21, 0x00


	//----- nvinfo : EIATTR_KPARAM_INFO
	.align		4
.L_15:
        /*0048*/ 	.byte	0x04, 0x17
        /*004a*/ 	.short	(.L_17 - .L_16)
.L_16:
        /*004c*/ 	.word	0x00000000
        /*0050*/ 	.short	0x0006
        /*0052*/ 	.short	0x0028
        /*0054*/ 	.byte	0x00, 0xf0, 0x21, 0x00


	//----- nvinfo : EIATTR_KPARAM_INFO
	.align		4
.L_17:
        /*0058*/ 	.byte	0x04, 0x17
        /*005a*/ 	.short	(.L_19 - .L_18)
.L_18:
        /*005c*/ 	.word	0x00000000
        /*0060*/ 	.short	0x0005
        /*0062*/ 	.short	0x0020
        /*0064*/ 	.byte	0x00, 0xf0, 0x11, 0x00


	//----- nvinfo : EIATTR_KPARAM_INFO
	.align		4
.L_19:
        /*0068*/ 	.byte	0x04, 0x17
        /*006a*/ 	.short	(.L_21 - .L_20)
.L_20:
        /*006c*/ 	.word	0x00000000
        /*0070*/ 	.short	0x0004
        /*0072*/ 	.short	0x001c
        /*0074*/ 	.byte	0x00, 0xf0, 0x11, 0x00


	//----- nvinfo : EIATTR_KPARAM_INFO
	.align		4
.L_21:
        /*0078*/ 	.byte	0x04, 0x17
        /*007a*/ 	.short	(.L_23 - .L_22)
.L_22:
        /*007c*/ 	.word	0x00000000
        /*0080*/ 	.short	0x0003
        /*0082*/ 	.short	0x0018
        /*0084*/ 	.byte	0x00, 0xf0, 0x11, 0x00


	//----- nvinfo : EIATTR_KPARAM_INFO
	.align		4
.L_23:
        /*0088*/ 	.byte	0x04, 0x17
        /*008a*/ 	.short	(.L_25 - .L_24)
.L_24:
        /*008c*/ 	.word	0x00000000
        /*0090*/ 	.short	0x0002
        /*0092*/ 	.short	0x0010
        /*0094*/ 	.byte	0x00, 0xf4, 0x21, 0x00


	//----- nvinfo : EIATTR_KPARAM_INFO
	.align		4
.L_25:
        /*0098*/ 	.byte	0x04, 0x17
        /*009a*/ 	.short	(.L_27 - .L_26)
.L_26:
        /*009c*/ 	.word	0x00000000
        /*00a0*/ 	.short	0x0001
        /*00a2*/ 	.short	0x0008
        /*00a4*/ 	.byte	0x00, 0xf4, 0x21, 0x00


	//----- nvinfo : EIATTR_KPARAM_INFO
	.align		4
.L_27:
        /*00a8*/ 	.byte	0x04, 0x17
        /*00aa*/ 	.short	(.L_29 - .L_28)
.L_28:
        /*00ac*/ 	.word	0x00000000
        /*00b0*/ 	.short	0x0000
        /*00b2*/ 	.short	0x0000
        /*00b4*/ 	.byte	0x00, 0xf4, 0x21, 0x00


	//----- nvinfo : EIATTR_SPARSE_MMA_MASK
	.align		4
.L_29:
        /*00b8*/ 	.byte	0x03, 0x50
        /*00ba*/ 	.short	0x0000


	//----- nvinfo : EIATTR_MAXREG_COUNT
	.align		4
        /*00bc*/ 	.byte	0x03, 0x1b
        /*00be*/ 	.short	0x00ff


	//----- nvinfo : EIATTR_NUM_BARRIERS
	.align		4
        /*00c0*/ 	.byte	0x02, 0x4c
        /*00c2*/ 	.byte	0x01
	.zero		1


	//----- nvinfo : EIATTR_ANNOTATIONS
	.align		4
        /*00c4*/ 	.byte	0x04, 0x55
        /*00c6*/ 	.short	(.L_31 - .L_30)


	//   ....[0]....
.L_30:
        /*00c8*/ 	.word	0x00000001
        /*00cc*/ 	.byte	0x50, 0x11, 0x00, 0x00, 0x01, 0x00, 0x00, 0x00, 0xa0, 0x12, 0x00, 0x00, 0x01, 0x00, 0x00, 0x00
        /* <DEDUP_REMOVED lines=272> */
        /*11dc*/ 	.byte	0xd0, 0x43, 0x00, 0x00, 0x01, 0x00, 0x00, 0x00, 0xe0, 0x43, 0x00, 0x00


	//----- nvinfo : EIATTR_MERCURY_ISA_VERSION
	.align		4
.L_31:
        /*11e8*/ 	.byte	0x03, 0x5f
        /*11ea*/ 	.short	0x0101


	//----- nvinfo : EIATTR_INT_WARP_WIDE_INSTR_OFFSETS
	.align		4
        /*11ec*/ 	.byte	0x04, 0x31
        /*11ee*/ 	.short	(.L_33 - .L_32)


	//   ....[0]....
.L_32:
        /*11f0*/ 	.word	0x000012d0


	//   ....[1]....
        /*11f4*/ 	.word	0x000012f0


	//   ....[2]....
        /*11f8*/ 	.word	0x00001310


	//   ....[3]....
        /*11fc*/ 	.word	0x000013f0


	//   ....[4]....
        /*1200*/ 	.word	0x00002d20


	//   ....[5]....
        /*1204*/ 	.word	0x00002d30


	//   ....[6]....
        /*1208*/ 	.word	0x00002da0


	//   ....[7]....
        /*120c*/ 	.word	0x00002db0


	//   ....[8]....
        /*1210*/ 	.word	0x00004600


	//   ....[9]....
        /*1214*/ 	.word	0x00004620


	//----- nvinfo : EIATTR_COOP_GROUP_MASK_REGIDS
	.align		4
.L_33:
        /*1218*/ 	.byte	0x04, 0x29
        /*121a*/ 	.short	(.L_35 - .L_34)


	//   ....[0]....
.L_34:
        /*121c*/ 	.word	0xffffffff


	//   ....[1]....
        /*1220*/ 	.word	0xffffffff


	//   ....[2]....
        /*1224*/ 	.word	0xffffffff


	//----- nvinfo : EIATTR_COOP_GROUP_INSTR_OFFSETS
	.align		4
.L_35:
        /*1228*/ 	.byte	0x04, 0x28
        /*122a*/ 	.short	(.L_37 - .L_36)


	//   ....[0]....
.L_36:
        /*122c*/ 	.word	0x00000160


	//   ....[1]....
        /*1230*/ 	.word	0x00000730


	//   ....[2]....
        /*1234*/ 	.word	0x00000ce0


	//----- nvinfo : EIATTR_MBARRIER_INSTR_OFFSETS
	.align		4
.L_37:
        /*1238*/ 	.byte	0x04, 0x39
        /*123a*/ 	.short	(.L_39 - .L_38)


	//   ....[0]....
.L_38:
        /*123c*/ 	.word	0x00001c90
        /*1240*/ 	.word	0x000000ff
        /*1244*/ 	.word	0x00018000
        /*1248*/ 	.short	0x0100
        /*124a*/ 	.byte	0x14
	.zero		1


	//   ....[1]....
        /*124c*/ 	.word	0x00001e40
        /*1250*/ 	.word	0x000000ff
        /*1254*/ 	.word	0x00018008
        /*1258*/ 	.short	0x0100
        /*125a*/ 	.byte	0x14
	.zero		1


	//   ....[2]....
        /*125c*/ 	.word	0x00001ff0
        /*1260*/ 	.word	0x000000ff
        /*1264*/ 	.word	0x00018010
        /*1268*/ 	.short	0x0100
        /*126a*/ 	.byte	0x14
	.zero		1


	//   ....[3]....
        /*126c*/ 	.word	0x00002e60
        /*1270*/ 	.word	0x000000ff
        /*1274*/ 	.word	0x00018000
        /*1278*/ 	.short	0x010a
        /*127a*/ 	.byte	0x13
	.zero		1


	//   ....[4]....
        /*127c*/ 	.word	0x00003b30
        /*1280*/ 	.word	0x000000ff
        /*1284*/ 	.word	0x00018000
        /*1288*/ 	.short	0x0108
        /*128a*/ 	.byte	0x14
	.zero		1


	//   ....[5]....
        /*128c*/ 	.word	0x00003ba0
        /*1290*/ 	.word	0x000000ff
        /*1294*/ 	.word	0x00018008
        /*1298*/ 	.short	0x0108
        /*129a*/ 	.byte	0x14
	.zero		1


	//   ....[6]....
        /*129c*/ 	.word	0x00003c10
        /*12a0*/ 	.word	0x000000ff
        /*12a4*/ 	.word	0x00018010
        /*12a8*/ 	.short	0x0108
        /*12aa*/ 	.byte	0x14
	.zero		1


	//   ....[7]....
        /*12ac*/ 	.word	0x00004fe0
        /*12b0*/ 	.word	0x000000ff
        /*12b4*/ 	.word	0x00018000
        /*12b8*/ 	.short	0x010a
        /*12ba*/ 	.byte	0x13
	.zero		1


	//----- nvinfo : EIATTR_NUM_MBARRIERS
	.align		4
.L_39:
        /*12bc*/ 	.byte	0x03, 0x38
        /*12be*/ 	.short	0x0003


	//----- nvinfo : EIATTR_EXIT_INSTR_OFFSETS
	.align		4
        /*12c0*/ 	.byte	0x04, 0x1c
        /*12c2*/ 	.short	(.L_41 - .L_40)


	//   ....[0]....
.L_40:
        /*12c4*/ 	.word	0x00004fd0


	//----- nvinfo : EIATTR_REQNTID
	.align		4
.L_41:
        /*12c8*/ 	.byte	0x04, 0x10
        /*12ca*/ 	.short	(.L_43 - .L_42)
.L_42:
        /*12cc*/ 	.word	0x00000100
        /*12d0*/ 	.word	0x00000001
        /*12d4*/ 	.word	0x00000001


	//----- nvinfo : EIATTR_CRS_STACK_SIZE
	.align		4
.L_43:
        /*12d8*/ 	.byte	0x04, 0x1e
        /*12da*/ 	.short	(.L_45 - .L_44)
.L_44:
        /*12dc*/ 	.word	0x00000000


	//----- nvinfo : EIATTR_CBANK_PARAM_SIZE
	.align		4
.L_45:
        /*12e0*/ 	.byte	0x03, 0x19
        /*12e2*/ 	.short	0x0050


	//----- nvinfo : EIATTR_PARAM_CBANK
	.align		4
        /*12e4*/ 	.byte	0x04, 0x0a
        /*12e6*/ 	.short	(.L_47 - .L_46)
	.align		4
.L_46:
        /*12e8*/ 	.word	index@(.nv.constant0.gluon_wgmma)
        /*12ec*/ 	.short	0x0210
        /*12ee*/ 	.short	0x0050


	//----- nvinfo : EIATTR_SW_WAR
	.align		4
.L_47:
        /*12f0*/ 	.byte	0x04, 0x36
        /*12f2*/ 	.short	(.L_49 - .L_48)
.L_48:
        /*12f4*/ 	.word	0x00000008
.L_49:


//--------------------- .nv.callgraph             --------------------------
	.section	.nv.callgraph,"",@"SHT_CUDA_CALLGRAPH"
	.align	4
	.sectionentsize	8
	.align		4
        /*0000*/ 	.word	0x00000000
	.align		4
        /*0004*/ 	.word	0xffffffff
	.align		4
        /*0008*/ 	.word	0x00000000
	.align		4
        /*000c*/ 	.word	0xfffffffe
	.align		4
        /*0010*/ 	.word	0x00000000
	.align		4
        /*0014*/ 	.word	0xfffffffd
	.align		4
        /*0018*/ 	.word	0x00000000
	.align		4
        /*001c*/ 	.word	0xfffffffc


//--------------------- .text.gluon_wgmma         --------------------------
	.section	.text.gluon_wgmma,"ax",@progbits
	.align	128
        .global         gluon_wgmma
        .type           gluon_wgmma,@function
        .size           gluon_wgmma,(.L_x_52 - gluon_wgmma)
        .other          gluon_wgmma,@"STO_CUDA_ENTRY STV_DEFAULT"
gluon_wgmma:
.text.gluon_wgmma:
[----:B------:R-:W1:Y:S01]  /*0000*/  LDC R1, c[0x0][0x28] ;  /* 0x00000a00ff017b82 */ /* 0x000e620000000800 */
[----:B------:R-:W2:Y:S07]  /*0010*/  S2R R3, SR_TID.X ;  /* 0x0000000000037919 */ /* 0x000eae0000002100 */
[----:B------:R-:W3:Y:S01]  /*0020*/  S2UR UR4, SR_CgaCtaId ;  /* 0x00000000000479c3 */ /* 0x000ee20000008800 */
[----:B------:R-:W-:Y:S01]  /*0030*/  UMOV UR20, 0x400 ;  /* 0x0000040000147882 */ /* 0x000fe20000000000 */
[----:B------:R-:W-:Y:S01]  /*0040*/  ULDC UR6, c[0x0][0xc] ;  /* 0x0000030000067ab9 */ /* 0x000fe20000000800 */
[----:B------:R-:W-:Y:S01]  /*0050*/  ULDC.64 UR26, c[0x0][0x250] ;  /* 0x00009400001a7ab9 */ /* 0x000fe20000000a00 */
[----:B------:R-:W-:Y:S01]  /*0060*/  BSSY B0, `(.L_x_0) ;  /* 0x0000020000007945 */ /* 0x000fe20003800000 */
[----:B-1----:R-:W-:-:S03]  /*0070*/  VIADD R1, R1, 0xfffffd90 ;  /* 0xfffffd9001017836 */ /* 0x002fc60000000000 */
[----:B------:R-:W1:Y:S08]  /*0080*/  LDC R6, c[0x0][0x228] ;  /* 0x00008a00ff067b82 */ /* 0x000e700000000800 */
[----:B------:R-:W4:Y:S08]  /*0090*/  LDC R14, c[0x0][0x230] ;  /* 0x00008c00ff0e7b82 */ /* 0x000f300000000800 */
[----:B------:R-:W-:Y:S01]  /*00a0*/  S2UR UR30, SR_CTAID.Y ;  /* 0x00000000001e79c3 */ /* 0x000fe20000002600 */
[----:B---3--:R-:W-:-:S03]  /*00b0*/  ULEA UR20, UR4, UR20, 0x18 ;  /* 0x0000001404147291 */ /* 0x008fc6000f8ec03f */
[----:B------:R-:W-:Y:S01]  /*00c0*/  ULDC UR4, c[0x0][0x10] ;  /* 0x0000040000047ab9 */ /* 0x000fe20000000800 */
[----:B--2---:R-:W-:-:S03]  /*00d0*/  LOP3.LUT R2, R3, 0xff, RZ, 0xc0, !PT ;  /* 0x000000ff03027812 */ /* 0x004fc600078ec0ff */
[----:B------:R-:W2:Y:S01]  /*00e0*/  S2UR UR5, SR_CTAID.Z ;  /* 0x00000000000579c3 */ /* 0x000ea20000002700 */
[----:B-1----:R-:W-:Y:S01]  /*00f0*/  VIADD R6, R6, 0xffffffff ;  /* 0xffffffff06067836 */ /* 0x002fe20000000000 */
[C---:B------:R-:W-:Y:S02]  /*0100*/  ISETP.GE.U32.AND P0, PT, R2.reuse, 0x20, PT ;  /* 0x000000200200780c */ /* 0x040fe40003f06070 */
[C---:B------:R-:W-:Y:S02]  /*0110*/  ISETP.NE.U32.AND P2, PT, R2.reuse, RZ, PT ;  /* 0x000000ff0200720c */ /* 0x040fe40003f45070 */
[----:B------:R-:W-:Y:S02]  /*0120*/  LEA R12, R2, UR20, 0x2 ;  /* 0x00000014020c7c11 */ /* 0x000fe4000f8e10ff */
[----:B------:R-:W1:Y:S01]  /*0130*/  S2UR UR29, SR_CTAID.X ;  /* 0x00000000001d79c3 */ /* 0x000e620000002500 */
[----:B----4-:R-:W-:-:S06]  /*0140*/  VIADD R13, R14, 0xffffffff ;  /* 0xffffffff0e0d7836 */ /* 0x010fcc0000000000 */
[----:B------:R3:W-:Y:S01]  /*0150*/  @!P0 STS [R12], RZ ;  /* 0x000000ff0c008388 */ /* 0x0007e20000000800 */
[----:B------:R-:W-:-:S03]  /*0160*/  NOP ;  /* 0x0000000000007918 */ /* 0x000fc60000000000 */
[----:B------:R3:W-:Y:S01]  /*0170*/  @!P2 STS [UR20+0x24], R6 ;  /* 0x00002406ff00a988 */ /* 0x0007e20008000814 */
[----:B--2---:R-:W-:-:S03]  /*0180*/  UIMAD UR4, UR5, UR4, UR30 ;  /* 0x00000004050472a4 */ /* 0x004fc6000f8e021e */
[----:B------:R3:W-:Y:S01]  /*0190*/  @!P2 STS [UR20+0x20], R13 ;  /* 0x0000200dff00a988 */ /* 0x0007e20008000814 */
[----:B-1----:R-:W-:-:S04]  /*01a0*/  UIMAD UR4, UR4, UR6, UR29 ;  /* 0x00000006040472a4 */ /* 0x002fc8000f8e021d */
[----:B------:R-:W-:-:S03]  /*01b0*/  UIMAD UR5, UR4, 0x180, URZ ;  /* 0x00000180040578a4 */ /* 0x000fc6000f8e023f */
[----:B------:R-:W-:Y:S01]  /*01c0*/  UMOV UR4, URZ ;  /* 0x0000003f00047c82 */ /* 0x000fe20008000000 */
[----:B------:R-:W-:-:S04]  /*01d0*/  UIADD3 UR22, UP0, UR5, UR26, URZ ;  /* 0x0000001a05167290 */ /* 0x000fc8000ff1e03f */
[----:B------:R-:W-:Y:S01]  /*01e0*/  ULEA.HI.X.SX32 UR23, UR5, UR27, 0x1, UP0 ;  /* 0x0000001b05177291 */ /* 0x000fe200080f0e3f */
[----:B---3--:R-:W-:Y:S11]  /*01f0*/  @P2 BRA `(.L_x_1) ;  /* 0x0000000000182947 */ /* 0x008ff60003800000 */
[----:B------:R-:W1:Y:S01]  /*0200*/  LDS R0, [UR20+0x8] ;  /* 0x00000814ff007984 */ /* 0x000e620008000800 */
[----:B------:R-:W2:Y:S01]  /*0210*/  LDC.64 R8, c[0x0][0x210] ;  /* 0x00008400ff087b82 */ /* 0x000ea20000000a00 */
[----:B------:R-:W-:Y:S02]  /*0220*/  IMAD.MOV.U32 R5, RZ, RZ, 0x70 ;  /* 0x00000070ff057424 */ /* 0x000fe400078e00ff */
[----:B--2---:R2:W-:Y:S03]  /*0230*/  STS.64 [UR20], R8 ;  /* 0x00000008ff007988 */ /* 0x0045e60008000a14 */
[----:B-1----:R-:W-:-:S05]  /*0240*/  LOP3.LUT R0, R0, 0x10, R5, 0xd8, !PT ;  /* 0x0000001000007812 */ /* 0x002fca00078ed805 */
[----:B------:R2:W-:Y:S02]  /*0250*/  STS [UR20+0x8], R0 ;  /* 0x00000800ff007988 */ /* 0x0005e40008000814 */
.L_x_1:
[----:B------:R-:W-:Y:S05]  /*0260*/  BSYNC B0 ;  /* 0x0000000000007941 */ /* 0x000fea0003800000 */
.L_x_0:
[----:B------:R-:W-:Y:S04]  /*0270*/  BSSY B0, `(.L_x_2) ;  /* 0x000000a000007945 */ /* 0x000fe80003800000 */
[----:B------:R-:W-:Y:S05]  /*0280*/  @P2 BRA `(.L_x_3) ;  /* 0x0000000000202947 */ /* 0x000fea0003800000 */
[----:B--2---:R-:W1:Y:S01]  /*0290*/  LDS R0, [UR20+0x34] ;  /* 0x00003414ff007984 */ /* 0x004e620008000800 */
[----:B------:R-:W-:Y:S02]  /*02a0*/  IMAD.MOV.U32 R5, RZ, RZ, 0x1f000000 ;  /* 0x1f000000ff057424 */ /* 0x000fe400078e00ff */
[----:B------:R-:W-:Y:S01]  /*02b0*/  @!P2 IMAD.MOV.U32 R4, RZ, RZ, 0xff ;  /* 0x000000ffff04a424 */ /* 0x000fe200078e00ff */
[----:B------:R-:W2:Y:S02]  /*02c0*/  @!P2 LDS R7, [UR20+0x38] ;  /* 0x00003814ff07a984 */ /* 0x000ea40008000800 */
[----:B-1----:R-:W-:Y:S02]  /*02d0*/  LOP3.LUT R0, R0, 0xff000000, R5, 0xb8, !PT ;  /* 0xff00000000007812 */ /* 0x002fe400078eb805 */
[----:B--2---:R-:W-:-:S03]  /*02e0*/  @!P2 LOP3.LUT R4, R7, 0xff, R4, 0xb8, !PT ;  /* 0x000000ff0704a812 */ /* 0x004fc600078eb804 */
[----:B------:R1:W-:Y:S04]  /*02f0*/  STS [UR20+0x34], R0 ;  /* 0x00003400ff007988 */ /* 0x0003e80008000814 */
[----:B------:R1:W-:Y:S02]  /*0300*/  @!P2 STS [UR20+0x38], R4 ;  /* 0x00003804ff00a988 */ /* 0x0003e40008000814 */
.L_x_3:
[----:B------:R-:W-:Y:S05]  /*0310*/  BSYNC B0 ;  /* 0x0000000000007941 */ /* 0x000fea0003800000 */
.L_x_2:
[----:B------:R-:W-:Y:S04]  /*0320*/  BSSY B0, `(.L_x_4) ;  /* 0x000000e000007945 */ /* 0x000fe80003800000 */
[----:B------:R-:W-:Y:S05]  /*0330*/  @P2 BRA `(.L_x_5) ;  /* 0x0000000000302947 */ /* 0x000fea0003800000 */
[----:B-1----:R-:W1:Y:S01]  /*0340*/  LDS R4, [UR20+0x34] ;  /* 0x00003414ff047984 */ /* 0x002e620008000800 */
[----:B------:R-:W3:Y:S03]  /*0350*/  LDC.64 R10, c[0x0][0x238] ;  /* 0x00008e00ff0a7b82 */ /* 0x000ee60000000a00 */
[----:B--2---:R-:W2:Y:S01]  /*0360*/  LDS R0, [UR20+0x1c] ;  /* 0x00001c14ff007984 */ /* 0x004ea20008000800 */
[C---:B---3--:R-:W-:Y:S01]  /*0370*/  SHF.L.U64.HI R8, R10.reuse, 0x1, R11 ;  /* 0x000000010a087819 */ /* 0x048fe2000001020b */
[----:B------:R-:W-:-:S03]  /*0380*/  IMAD.SHL.U32 R5, R10, 0x2, RZ ;  /* 0x000000020a057824 */ /* 0x000fc600078e00ff */
[--C-:B------:R-:W-:Y:S02]  /*0390*/  SHF.R.U32.HI R7, RZ, 0x4, R8.reuse ;  /* 0x00000004ff077819 */ /* 0x100fe40000011608 */
[----:B------:R-:W-:-:S05]  /*03a0*/  SHF.R.U64 R5, R5, 0x4, R8 ;  /* 0x0000000405057819 */ /* 0x000fca0000001208 */
[----:B------:R3:W-:Y:S01]  /*03b0*/  STS [UR20+0xc], R5 ;  /* 0x00000c05ff007988 */ /* 0x0007e20008000814 */
[----:B-1----:R-:W-:Y:S02]  /*03c0*/  LOP3.LUT R4, R4, 0x7, RZ, 0xb8, !PT ;  /* 0x0000000704047812 */ /* 0x002fe400078eb8ff */
[----:B--2---:R-:W-:-:S03]  /*03d0*/  LOP3.LUT R0, R0, 0xf, R7, 0xb8, !PT ;  /* 0x0000000f00007812 */ /* 0x004fc600078eb807 */
[----:B------:R3:W-:Y:S04]  /*03e0*/  STS [UR20+0x34], R4 ;  /* 0x00003404ff007988 */ /* 0x0007e80008000814 */
[----:B------:R3:W-:Y:S02]  /*03f0*/  STS [UR20+0x1c], R0 ;  /* 0x00001c00ff007988 */ /* 0x0007e40008000814 */
.L_x_5:
[----:B------:R-:W-:Y:S05]  /*0400*/  BSYNC B0 ;  /* 0x0000000000007941 */ /* 0x000fea0003800000 */
.L_x_4:
[----:B------:R-:W-:Y:S04]  /*0410*/  BSSY B1, `(.L_x_6) ;  /* 0x000001a000017945 */ /* 0x000fe80003800000 */
[----:B------:R-:W-:Y:S04]  /*0420*/  BSSY B0, `(.L_x_7) ;  /* 0x0000015000007945 */ /* 0x000fe80003800000 */
[----:B------:R-:W-:Y:S05]  /*0430*/  @P2 BRA `(.L_x_8) ;  /* 0x0000000000202947 */ /* 0x000fea0003800000 */
[----:B-123--:R-:W1:Y:S02]  /*0440*/  LDS R0, [UR20+0x34] ;  /* 0x00003414ff007984 */ /* 0x00ee640008000800 */
[----:B-1----:R-:W-:-:S05]  /*0450*/  LOP3.LUT R0, R0, 0x38, RZ, 0xb8, !PT ;  /* 0x0000003800007812 */ /* 0x002fca00078eb8ff */
[----:B------:R1:W-:Y:S01]  /*0460*/  STS [UR20+0x34], R0 ;  /* 0x00003400ff007988 */ /* 0x0003e20008000814 */
[----:B------:R-:W-:Y:S05]  /*0470*/  @P2 BRA `(.L_x_9) ;  /* 0x0000000000202947 */ /* 0x000fea0003800000 */
[----:B-1----:R-:W1:Y:S01]  /*0480*/  LDS R0, [UR20+0x8] ;  /* 0x00000814ff007984 */ /* 0x002e620008000800 */
[----:B------:R-:W-:-:S05]  /*0490*/  IMAD.MOV.U32 R5, RZ, RZ, 0x780 ;  /* 0x00000780ff057424 */ /* 0x000fca00078e00ff */
[----:B-1----:R-:W-:-:S05]  /*04a0*/  LOP3.LUT R0, R0, 0x500, R5, 0xd8, !PT ;  /* 0x0000050000007812 */ /* 0x002fca00078ed805 */
[----:B------:R4:W-:Y:S02]  /*04b0*/  STS [UR20+0x8], R0 ;  /* 0x00000800ff007988 */ /* 0x0009e40008000814 */
.L_x_8:
[----:B------:R-:W-:Y:S05]  /*04c0*/  @P2 BRA `(.L_x_10) ;  /* 0x0000000000282947 */ /* 0x000fea0003800000 */
[----:B-1234-:R-:W1:Y:S02]  /*04d0*/  LDS R0, [UR20+0x8] ;  /* 0x00000814ff007984 */ /* 0x01ee640008000800 */
[----:B-1----:R-:W-:-:S05]  /*04e0*/  LOP3.LUT R0, R0, 0x1800, RZ, 0xb8, !PT ;  /* 0x0000180000007812 */ /* 0x002fca00078eb8ff */
[----:B------:R2:W-:Y:S02]  /*04f0*/  STS [UR20+0x8], R0 ;  /* 0x00000800ff007988 */ /* 0x0005e40008000814 */
.L_x_9:
[----:B------:R-:W-:Y:S05]  /*0500*/  @P2 BREAK B0 ;  /* 0x0000000000002942 */ /* 0x000fea0003800000 */
[----:B------:R-:W-:Y:S05]  /*0510*/  @P2 BRA `(.L_x_11) ;  /* 0x0000000000242947 */ /* 0x000fea0003800000 */
[----:B------:R-:W3:Y:S01]  /*0520*/  LDS R5, [UR20+0x8] ;  /* 0x00000814ff057984 */ /* 0x000ee20008000800 */
[----:B-12---:R-:W-:-:S05]  /*0530*/  IMAD.MOV.U32 R0, RZ, RZ, 0x6000 ;  /* 0x00006000ff007424 */ /* 0x006fca00078e00ff */
[----:B---3--:R-:W-:-:S04]  /*0540*/  LOP3.LUT R0, R5, 0x4000, R0, 0xd8, !PT ;  /* 0x0000400005007812 */ /* 0x008fc800078ed800 */
[----:B------:R-:W-:-:S05]  /*0550*/  LOP3.LUT R0, R0, 0x400000, RZ, 0xb8, !PT ;  /* 0x0040000000007812 */ /* 0x000fca00078eb8ff */
[----:B------:R1:W-:Y:S02]  /*0560*/  STS [UR20+0x8], R0 ;  /* 0x00000800ff007988 */ /* 0x0003e40008000814 */
.L_x_10:
[----:B------:R-:W-:Y:S05]  /*0570*/  BSYNC B0 ;  /* 0x0000000000007941 */ /* 0x000fea0003800000 */
.L_x_7:
[----:B-1234-:R-:W1:Y:S02]  /*0580*/  @!P2 LDS R0, [UR20+0x8] ;  /* 0x00000814ff00a984 */ /* 0x01ee640008000800 */
[----:B-1----:R-:W-:-:S05]  /*0590*/  @!P2 LOP3.LUT R0, R0, 0x8000, RZ, 0xb8, !PT ;  /* 0x000080000000a812 */ /* 0x002fca00078eb8ff */
[----:B------:R3:W-:Y:S02]  /*05a0*/  @!P2 STS [UR20+0x8], R0 ;  /* 0x00000800ff00a988 */ /* 0x0007e40008000814 */
.L_x_11:
[----:B------:R-:W-:Y:S05]  /*05b0*/  BSYNC B1 ;  /* 0x0000000000017941 */ /* 0x000fea0003800000 */
.L_x_6:
[----:B------:R-:W-:Y:S05]  /*05c0*/  WARPSYNC.ALL ;  /* 0x0000000000007948 */ /* 0x000fea0003800000 */
[----:B------:R-:W4:Y:S02]  /*05d0*/  LDC R7, c[0x0][0x22c] ;  /* 0x00008b00ff077b82 */ /* 0x000f240000000800 */
[----:B----4-:R-:W-:Y:S01]  /*05e0*/  VIADD R7, R7, 0xffffffff ;  /* 0xffffffff07077836 */ /* 0x010fe20000000000 */
[----:B------:R-:W-:Y:S06]  /*05f0*/  @P0 BRA `(.L_x_12) ;  /* 0x0000000000280947 */ /* 0x000fec0003800000 */
[----:B-123--:R-:W1:Y:S01]  /*0600*/  S2R R0, SR_LANEID ;  /* 0x0000000000007919 */ /* 0x00ee620000000000 */
[----:B------:R-:W-:Y:S05]  /*0610*/  WARPSYNC.ALL ;  /* 0x0000000000007948 */ /* 0x000fea0003800000 */
[----:B-1----:R-:W-:-:S05]  /*0620*/  IMAD.SHL.U32 R0, R0, 0x4, RZ ;  /* 0x0000000400007824 */ /* 0x002fca00078e00ff */
[----:B------:R-:W1:Y:S01]  /*0630*/  LDS R9, [R0+UR20] ;  /* 0x0000001400097984 */ /* 0x000e620008000800 */
[----:B------:R-:W-:-:S05]  /*0640*/  IADD3 R4, P1, R0, UR22, RZ ;  /* 0x0000001600047c10 */ /* 0x000fca000ff3e0ff */
[----:B------:R-:W-:-:S05]  /*0650*/  IMAD.X R5, RZ, RZ, UR23, P1 ;  /* 0x00000017ff057e24 */ /* 0x000fca00088e06ff */
[----:B-1----:R4:W5:Y:S01]  /*0660*/  ATOMG.E.EXCH.STRONG.GPU PT, RZ, [R4], R9 ;  /* 0x0000000904ff73a8 */ /* 0x00296200041ee100 */
[----:B------:R-:W-:-:S04]  /*0670*/  DEPBAR {5,4,3,2,1,0} ;  /* 0x0000003f0000791a */ /* 0x000fc80000000000 */
[----:B------:R4:W-:Y:S01]  /*0680*/  UTMACCTL.IV [UR22] ;  /* 0x00000000160079b9 */ /* 0x0009e20008000000 */
[----:B------:R-:W-:Y:S01]  /*0690*/  NOP ;  /* 0x0000000000007918 */ /* 0x000fe20000000000 */
.L_x_12:
[----:B------:R-:W-:Y:S05]  /*06a0*/  @P0 BRA `(.L_x_13) ;  /* 0x00000000000c0947 */ /* 0x000fea0003800000 */
[----:B------:R0:W-:Y:S01]  /*06b0*/  UTMACMDFLUSH ;  /* 0x00000000000079b7 */ /* 0x0001e20000000000 */
[----:B------:R-:W-:Y:S05]  /*06c0*/  @P0 BRA `(.L_x_13) ;  /* 0x0000000000040947 */ /* 0x000fea0003800000 */
[----:B------:R-:W-:-:S04]  /*06d0*/  DEPBAR.LE SB0, 0x0 ;  /* 0x000080000000791a */ /* 0x000fc80000000000 */
.L_x_13:
[----:B------:R-:W-:Y:S05]  /*06e0*/  WARPSYNC.ALL ;  /* 0x0000000000007948 */ /* 0x000fea0003800000 */
[----:B-----5:R-:W-:Y:S06]  /*06f0*/  BAR.SYNC.DEFER_BLOCKING 0x0 ;  /* 0x0000000000007b1d */ /* 0x020fec0000010000 */
[----:B------:R-:W-:Y:S02]  /*0700*/  BSSY B1, `(.L_x_14) ;  /* 0x000000b000017945 */ /* 0x000fe40003800000 */
[----:B------:R-:W-:Y:S06]  /*0710*/  BAR.SYNC.DEFER_BLOCKING 0x0 ;  /* 0x0000000000007b1d */ /* 0x000fec0000010000 */
[----:B------:R1:W-:Y:S01]  /*0720*/  @!P0 STS [R12], RZ ;  /* 0x000000ff0c008388 */ /* 0x0003e20000000800 */
[----:B------:R-:W-:Y:S01]  /*0730*/  NOP ;  /* 0x0000000000007918 */ /* 0x000fe20000000000 */
[----:B------:R-:W-:Y:S05]  /*0740*/  @P2 BRA `(.L_x_15) ;  /* 0x0000000000182947 */ /* 0x000fea0003800000 */
[----:B-123--:R-:W1:Y:S01]  /*0750*/  LDS R0, [UR20+0x8] ;  /* 0x00000814ff007984 */ /* 0x00ee620008000800 */
[----:B----4-:R-:W2:Y:S01]  /*0760*/  LDC.64 R8, c[0x0][0x218] ;  /* 0x00008600ff087b82 */ /* 0x010ea20000000a00 */
[----:B------:R-:W-:Y:S02]  /*0770*/  IMAD.MOV.U32 R5, RZ, RZ, 0x70 ;  /* 0x00000070ff057424 */ /* 0x000fe400078e00ff */
[----:B--2---:R2:W-:Y:S03]  /*0780*/  STS.64 [UR20], R8 ;  /* 0x00000008ff007988 */ /* 0x0045e60008000a14 */
[----:B-1----:R-:W-:-:S05]  /*0790*/  LOP3.LUT R0, R0, 0x10, R5, 0xd8, !PT ;  /* 0x0000001000007812 */ /* 0x002fca00078ed805 */
[----:B------:R2:W-:Y:S02]  /*07a0*/  STS [UR20+0x8], R0 ;  /* 0x00000800ff007988 */ /* 0x0005e40008000814 */
.L_x_15:
[----:B----4-:R-:W-:Y:S05]  /*07b0*/  BSYNC B1 ;  /* 0x0000000000017941 */ /* 0x010fea0003800000 */
.L_x_14:
[----:B------:R-:W-:Y:S04]  /*07c0*/  BSSY B1, `(.L_x_16) ;  /* 0x000000a000017945 */ /* 0x000fe80003800000 */
[----:B------:R-:W-:Y:S05]  /*07d0*/  @P2 BRA `(.L_x_17) ;  /* 0x0000000000202947 */ /* 0x000fea0003800000 */
[----:B-123--:R-:W1:Y:S01]  /*07e0*/  LDS R0, [UR20+0x34] ;  /* 0x00003414ff007984 */ /* 0x00ee620008000800 */
[----:B------:R-:W-:Y:S02]  /*07f0*/  IMAD.MOV.U32 R5, RZ, RZ, 0x3f000000 ;  /* 0x3f000000ff057424 */ /* 0x000fe400078e00ff */
[----:B------:R-:W-:Y:S01]  /*0800*/  @!P2 IMAD.MOV.U32 R4, RZ, RZ, 0x1f ;  /* 0x0000001fff04a424 */ /* 0x000fe200078e00ff */
[----:B------:R-:W2:Y:S02]  /*0810*/  @!P2 LDS R9, [UR20+0x38] ;  /* 0x00003814ff09a984 */ /* 0x000ea40008000800 */
[----:B-1----:R-:W-:Y:S02]  /*0820*/  LOP3.LUT R0, R0, 0xff000000, R5, 0xb8, !PT ;  /* 0xff00000000007812 */ /* 0x002fe400078eb805 */
[----:B--2---:R-:W-:-:S03]  /*0830*/  @!P2 LOP3.LUT R4, R9, 0xff, R4, 0xb8, !PT ;  /* 0x000000ff0904a812 */ /* 0x004fc600078eb804 */
[----:B------:R4:W-:Y:S04]  /*0840*/  STS [UR20+0x34], R0 ;  /* 0x00003400ff007988 */ /* 0x0009e80008000814 */
[----:B------:R4:W-:Y:S02]  /*0850*/  @!P2 STS [UR20+0x38], R4 ;  /* 0x00003804ff00a988 */ /* 0x0009e40008000814 */
.L_x_17:
[----:B------:R-:W-:Y:S05]  /*0860*/  BSYNC B1 ;  /* 0x0000000000017941 */ /* 0x000fea0003800000 */
.L_x_16:
[----:B------:R-:W-:Y:S04]  /*0870*/  BSSY B1, `(.L_x_18) ;  /* 0x0000004000017945 */ /* 0x000fe80003800000 */
[----:B------:R-:W-:Y:S05]  /*0880*/  @P2 BRA `(.L_x_19) ;  /* 0x0000000000082947 */ /* 0x000fea0003800000 */
[----:B------:R1:W-:Y:S04]  /*0890*/  STS [UR20+0x24], R13 ;  /* 0x0000240dff007988 */ /* 0x0003e80008000814 */
[----:B------:R1:W-:Y:S02]  /*08a0*/  STS [UR20+0x20], R7 ;  /* 0x00002007ff007988 */ /* 0x0003e40008000814 */
.L_x_19:
[----:B------:R-:W-:Y:S05]  /*08b0*/  BSYNC B1 ;  /* 0x0000000000017941 */ /* 0x000fea0003800000 */
.L_x_18:
[----:B------:R-:W-:Y:S04]  /*08c0*/  BSSY B1, `(.L_x_20) ;  /* 0x000000e000017945 */ /* 0x000fe80003800000 */
[----:B------:R-:W-:Y:S05]  /*08d0*/  @P2 BRA `(.L_x_21) ;  /* 0x0000000000302947 */ /* 0x000fea0003800000 */
[----:B----4-:R-:W4:Y:S01]  /*08e0*/  LDS R4, [UR20+0x34] ;  /* 0x00003414ff047984 */ /* 0x010f220008000800 */
[----:B------:R-:W5:Y:S03]  /*08f0*/  LDC.64 R10, c[0x0][0x240] ;  /* 0x00009000ff0a7b82 */ /* 0x000f660000000a00 */
[----:B-123--:R-:W1:Y:S01]  /*0900*/  LDS R0, [UR20+0x1c] ;  /* 0x00001c14ff007984 */ /* 0x00ee620008000800 */
[C---:B-----5:R-:W-:Y:S01]  /*0910*/  SHF.L.U64.HI R8, R10.reuse, 0x1, R11 ;  /* 0x000000010a087819 */ /* 0x060fe2000001020b */
[----:B------:R-:W-:-:S03]  /*0920*/  IMAD.SHL.U32 R5, R10, 0x2, RZ ;  /* 0x000000020a057824 */ /* 0x000fc600078e00ff */
[--C-:B------:R-:W-:Y:S02]  /*0930*/  SHF.R.U32.HI R9, RZ, 0x4, R8.reuse ;  /* 0x00000004ff097819 */ /* 0x100fe40000011608 */
[----:B------:R-:W-:-:S05]  /*0940*/  SHF.R.U64 R5, R5, 0x4, R8 ;  /* 0x0000000405057819 */ /* 0x000fca0000001208 */
[----:B------:R2:W-:Y:S01]  /*0950*/  STS [UR20+0xc], R5 ;  /* 0x00000c05ff007988 */ /* 0x0005e20008000814 */
[----:B----4-:R-:W-:Y:S02]  /*0960*/  LOP3.LUT R4, R4, 0x7, RZ, 0xb8, !PT ;  /* 0x0000000704047812 */ /* 0x010fe400078eb8ff */
[----:B-1----:R-:W-:-:S03]  /*0970*/  LOP3.LUT R0, R0, 0xf, R9, 0xb8, !PT ;  /* 0x0000000f00007812 */ /* 0x002fc600078eb809 */
[----:B------:R2:W-:Y:S04]  /*0980*/  STS [UR20+0x34], R4 ;  /* 0x00003404ff007988 */ /* 0x0005e80008000814 */
[----:B------:R2:W-:Y:S02]  /*0990*/  STS [UR20+0x1c], R0 ;  /* 0x00001c00ff007988 */ /* 0x0005e40008000814 */
.L_x_21:
[----:B------:R-:W-:Y:S05]  /*09a0*/  BSYNC B1 ;  /* 0x0000000000017941 */ /* 0x000fea0003800000 */
.L_x_20:
[----:B------:R-:W-:Y:S04]  /*09b0*/  BSSY B2, `(.L_x_22) ;  /* 0x000001a000027945 */ /* 0x000fe80003800000 */
[----:B------:R-:W-:Y:S04]  /*09c0*/  BSSY B1, `(.L_x_23) ;  /* 0x0000015000017945 */ /* 0x000fe80003800000 */
[----:B------:R-:W-:Y:S05]  /*09d0*/  @P2 BRA `(.L_x_24) ;  /* 0x0000000000202947 */ /* 0x000fea0003800000 */
[----:B-1234-:R-:W1:Y:S02]  /*09e0*/  LDS R0, [UR20+0x34] ;  /* 0x00003414ff007984 */ /* 0x01ee640008000800 */
[----:B-1----:R-:W-:-:S05]  /*09f0*/  LOP3.LUT R0, R0, 0x38, RZ, 0xb8, !PT ;  /* 0x0000003800007812 */ /* 0x002fca00078eb8ff */
[----:B------:R1:W-:Y:S01]  /*0a00*/  STS [UR20+0x34], R0 ;  /* 0x00003400ff007988 */ /* 0x0003e20008000814 */
[----:B------:R-:W-:Y:S05]  /*0a10*/  @P2 BRA `(.L_x_25) ;  /* 0x0000000000202947 */ /* 0x000fea0003800000 */
[----:B-1----:R-:W1:Y:S01]  /*0a20*/  LDS R0, [UR20+0x8] ;  /* 0x00000814ff007984 */ /* 0x002e620008000800 */
[----:B------:R-:W-:-:S05]  /*0a30*/  IMAD.MOV.U32 R5, RZ, RZ, 0x780 ;  /* 0x00000780ff057424 */ /* 0x000fca00078e00ff */
[----:B-1----:R-:W-:-:S05]  /*0a40*/  LOP3.LUT R0, R0, 0x500, R5, 0xd8, !PT ;  /* 0x0000050000007812 */ /* 0x002fca00078ed805 */
[----:B------:R1:W-:Y:S02]  /*0a50*/  STS [UR20+0x8], R0 ;  /* 0x00000800ff007988 */ /* 0x0003e40008000814 */
.L_x_24:
[----:B------:R-:W-:Y:S05]  /*0a60*/  @P2 BRA `(.L_x_26) ;  /* 0x0000000000282947 */ /* 0x000fea0003800000 */
[----:B-1234-:R-:W1:Y:S02]  /*0a70*/  LDS R0, [UR20+0x8] ;  /* 0x00000814ff007984 */ /* 0x01ee640008000800 */
[----:B-1----:R-:W-:-:S05]  /*0a80*/  LOP3.LUT R0, R0, 0x1800, RZ, 0xb8, !PT ;  /* 0x0000180000007812 */ /* 0x002fca00078eb8ff */
[----:B------:R2:W-:Y:S02]  /*0a90*/  STS [UR20+0x8], R0 ;  /* 0x00000800ff007988 */ /* 0x0005e40008000814 */
.L_x_25:
[----:B------:R-:W-:Y:S05]  /*0aa0*/  @P2 BREAK B1 ;  /* 0x0000000000012942 */ /* 0x000fea0003800000 */
[----:B------:R-:W-:Y:S05]  /*0ab0*/  @P2 BRA `(.L_x_27) ;  /* 0x0000000000242947 */ /* 0x000fea0003800000 */
[----:B-12---:R-:W1:Y:S01]  /*0ac0*/  LDS R0, [UR20+0x8] ;  /* 0x00000814ff007984 */ /* 0x006e620008000800 */
[----:B------:R-:W-:-:S05]  /*0ad0*/  IMAD.MOV.U32 R5, RZ, RZ, 0x6000 ;  /* 0x00006000ff057424 */ /* 0x000fca00078e00ff */
[----:B-1----:R-:W-:-:S04]  /*0ae0*/  LOP3.LUT R0, R0, 0x6000, R5, 0xd8, !PT ;  /* 0x0000600000007812 */ /* 0x002fc800078ed805 */
[----:B------:R-:W-:-:S05]  /*0af0*/  LOP3.LUT R0, R0, 0x400000, RZ, 0xb8, !PT ;  /* 0x0040000000007812 */ /* 0x000fca00078eb8ff */
[----:B------:R1:W-:Y:S02]  /*0b00*/  STS [UR20+0x8], R0 ;  /* 0x00000800ff007988 */ /* 0x0003e40008000814 */
.L_x_26:
[----:B------:R-:W-:Y:S05]  /*0b10*/  BSYNC B1 ;  /* 0x0000000000017941 */ /* 0x000fea0003800000 */
.L_x_23:
[----:B-1234-:R-:W1:Y:S02]  /*0b20*/  @!P2 LDS R0, [UR20+0x8] ;  /* 0x00000814ff00a984 */ /* 0x01ee640008000800 */
[----:B-1----:R-:W-:-:S05]  /*0b30*/  @!P2 LOP3.LUT R0, R0, 0x8000, RZ, 0xb8, !PT ;  /* 0x000080000000a812 */ /* 0x002fca00078eb8ff */
[----:B------:R3:W-:Y:S02]  /*0b40*/  @!P2 STS [UR20+0x8], R0 ;  /* 0x00000800ff00a988 */ /* 0x0007e40008000814 */
.L_x_27:
[----:B------:R-:W-:Y:S05]  /*0b50*/  BSYNC B2 ;  /* 0x0000000000027941 */ /* 0x000fea0003800000 */
.L_x_22:
[----:B------:R-:W-:Y:S05]  /*0b60*/  WARPSYNC.ALL ;  /* 0x0000000000007948 */ /* 0x000fea0003800000 */
[----:B------:R-:W-:-:S04]  /*0b70*/  UIADD3 UR25, UR5, 0x80, URZ ;  /* 0x0000008005197890 */ /* 0x000fc8000fffe03f */
[----:B------:R-:W-:-:S04]  /*0b80*/  UIADD3 UR24, UP0, UR25, UR26, URZ ;  /* 0x0000001a19187290 */ /* 0x000fc8000ff1e03f */
[----:B------:R-:W-:Y:S01]  /*0b90*/  ULEA.HI.X.SX32 UR25, UR25, UR27, 0x1, UP0 ;  /* 0x0000001b19197291 */ /* 0x000fe200080f0e3f */
[----:B------:R-:W-:Y:S11]  /*0ba0*/  @P0 BRA `(.L_x_28) ;  /* 0x0000000000280947 */ /* 0x000ff60003800000 */
        /* <DEDUP_REMOVED lines=10> */
.L_x_28:
[----:B------:R-:W-:Y:S05]  /*0c50*/  @P0 BRA `(.L_x_29) ;  /* 0x00000000000c0947 */ /* 0x000fea0003800000 */
[----:B------:R0:W-:Y:S01]  /*0c60*/  UTMACMDFLUSH ;  /* 0x00000000000079b7 */ /* 0x0001e20000000000 */
[----:B------:R-:W-:Y:S05]  /*0c70*/  @P0 BRA `(.L_x_29) ;  /* 0x0000000000040947 */ /* 0x000fea0003800000 */
[----:B------:R-:W-:-:S04]  /*0c80*/  DEPBAR.LE SB0, 0x0 ;  /* 0x000080000000791a */ /* 0x000fc80000000000 */
.L_x_29:
        /* <DEDUP_REMOVED lines=13> */
.L_x_31:
[----:B----4-:R-:W-:Y:S05]  /*0d60*/  BSYNC B2 ;  /* 0x0000000000027941 */ /* 0x010fea0003800000 */
.L_x_30:
[----:B------:R-:W-:Y:S04]  /*0d70*/  BSSY B3, `(.L_x_32) ;  /* 0x0000011000037945 */ /* 0x000fe80003800000 */
[----:B------:R-:W-:Y:S04]  /*0d80*/  BSSY B2, `(.L_x_33) ;  /* 0x000000e000027945 */ /* 0x000fe80003800000 */
[----:B------:R-:W-:Y:S05]  /*0d90*/  @P2 BRA `(.L_x_34) ;  /* 0x0000000000242947 */ /* 0x000fea0003800000 */
[----:B-123--:R-:W1:Y:S01]  /*0da0*/  LDS R0, [UR20+0x34] ;  /* 0x00003414ff007984 */ /* 0x00ee620008000800 */
[----:B------:R-:W-:-:S05]  /*0db0*/  IMAD.MOV.U32 R5, RZ, RZ, 0x3f000000 ;  /* 0x3f000000ff057424 */ /* 0x000fca00078e00ff */
[----:B-1----:R-:W-:-:S05]  /*0dc0*/  LOP3.LUT R0, R0, 0xff000000, R5, 0xb8, !PT ;  /* 0xff00000000007812 */ /* 0x002fca00078eb805 */
[----:B------:R1:W-:Y:S01]  /*0dd0*/  STS [UR20+0x34], R0 ;  /* 0x00003400ff007988 */ /* 0x0003e20008000814 */
[----:B------:R-:W-:Y:S05]  /*0de0*/  @P2 BRA `(.L_x_35) ;  /* 0x00000000001c2947 */ /* 0x000fea0003800000 */
[----:B-1----:R-:W1:Y:S01]  /*0df0*/  LDS R0, [UR20+0x38] ;  /* 0x00003814ff007984 */ /* 0x002e620008000800 */
[----:B------:R-:W-:-:S05]  /*0e00*/  IMAD.MOV.U32 R5, RZ, RZ, 0xff ;  /* 0x000000ffff057424 */ /* 0x000fca00078e00ff */
[----:B-1----:R-:W-:-:S05]  /*0e10*/  LOP3.LUT R0, R0, 0xff, R5, 0xb8, !PT ;  /* 0x000000ff00007812 */ /* 0x002fca00078eb805 */
[----:B------:R4:W-:Y:S02]  /*0e20*/  STS [UR20+0x38], R0 ;  /* 0x00003800ff007988 */ /* 0x0009e40008000814 */
.L_x_34:
[----:B------:R-:W-:Y:S05]  /*0e30*/  @P2 BREAK B2 ;  /* 0x0000000000022942 */ /* 0x000fea0003800000 */
[----:B------:R-:W-:Y:S05]  /*0e40*/  @P2 BRA `(.L_x_36) ;  /* 0x00000000000c2947 */ /* 0x000fea0003800000 */
[----:B------:R1:W-:Y:S02]  /*0e50*/  STS [UR20+0x20], R7 ;  /* 0x00002007ff007988 */ /* 0x0003e40008000814 */
.L_x_35:
[----:B------:R-:W-:Y:S05]  /*0e60*/  BSYNC B2 ;  /* 0x0000000000027941 */ /* 0x000fea0003800000 */
.L_x_33:
[----:B------:R1:W-:Y:S02]  /*0e70*/  @!P2 STS [UR20+0x24], R6 ;  /* 0x00002406ff00a988 */ /* 0x0003e40008000814 */
.L_x_36:
[----:B------:R-:W-:Y:S05]  /*0e80*/  BSYNC B3 ;  /* 0x0000000000037941 */ /* 0x000fea0003800000 */
.L_x_32:
[----:B------:R-:W-:Y:S05]  /*0e90*/  WARPSYNC.ALL ;  /* 0x0000000000007948 */ /* 0x000fea0003800000 */
[----:B------:R-:W-:Y:S04]  /*0ea0*/  BSSY B3, `(.L_x_37) ;  /* 0x000000e000037945 */ /* 0x000fe80003800000 */
[----:B------:R-:W-:Y:S05]  /*0eb0*/  @P2 BRA `(.L_x_38) ;  /* 0x0000000000302947 */ /* 0x000fea0003800000 */
[----:B------:R-:W5:Y:S01]  /*0ec0*/  LDS R4, [UR20+0x34] ;  /* 0x00003414ff047984 */ /* 0x000f620008000800 */
[----:B--2---:R-:W2:Y:S03]  /*0ed0*/  LDC.64 R8, c[0x0][0x248] ;  /* 0x00009200ff087b82 */ /* 0x004ea60000000a00 */
[----:B-1-34-:R-:W1:Y:S01]  /*0ee0*/  LDS R0, [UR20+0x1c] ;  /* 0x00001c14ff007984 */ /* 0x01ae620008000800 */
[C---:B--2---:R-:W-:Y:S01]  /*0ef0*/  SHF.L.U64.HI R6, R8.reuse, 0x1, R9 ;  /* 0x0000000108067819 */ /* 0x044fe20000010209 */
[----:B------:R-:W-:-:S03]  /*0f00*/  IMAD.SHL.U32 R5, R8, 0x2, RZ ;  /* 0x0000000208057824 */ /* 0x000fc600078e00ff */
[--C-:B------:R-:W-:Y:S02]  /*0f10*/  SHF.R.U32.HI R7, RZ, 0x4, R6.reuse ;  /* 0x00000004ff077819 */ /* 0x100fe40000011606 */
[----:B------:R-:W-:-:S05]  /*0f20*/  SHF.R.U64 R5, R5, 0x4, R6 ;  /* 0x0000000405057819 */ /* 0x000fca0000001206 */
[----:B------:R2:W-:Y:S01]  /*0f30*/  STS [UR20+0xc], R5 ;  /* 0x00000c05ff007988 */ /* 0x0005e20008000814 */
[----:B-----5:R-:W-:Y:S02]  /*0f40*/  LOP3.LUT R4, R4, 0x7, RZ, 0xb8, !PT ;  /* 0x0000000704047812 */ /* 0x020fe400078eb8ff */
[----:B-1----:R-:W-:-:S03]  /*0f50*/  LOP3.LUT R0, R0, 0xf, R7, 0xb8, !PT ;  /* 0x0000000f00007812 */ /* 0x002fc600078eb807 */
[----:B------:R2:W-:Y:S04]  /*0f60*/  STS [UR20+0x34], R4 ;  /* 0x00003404ff007988 */ /* 0x0005e80008000814 */
[----:B------:R2:W-:Y:S02]  /*0f70*/  STS [UR20+0x1c], R0 ;  /* 0x00001c00ff007988 */ /* 0x0005e40008000814 */
.L_x_38:
[----:B------:R-:W-:Y:S05]  /*0f80*/  BSYNC B3 ;  /* 0x0000000000037941 */ /* 0x000fea0003800000 */
.L_x_37:
        /* <DEDUP_REMOVED lines=11> */
.L_x_41:
[----:B------:R-:W-:Y:S05]  /*1040*/  @P2 BRA `(.L_x_43) ;  /* 0x0000000000282947 */ /* 0x000fea0003800000 */
[----:B-1234-:R-:W1:Y:S02]  /*1050*/  LDS R0, [UR20+0x8] ;  /* 0x00000814ff007984 */ /* 0x01ee640008000800 */
[----:B-1----:R-:W-:-:S05]  /*1060*/  LOP3.LUT R0, R0, 0x1800, RZ, 0xb8, !PT ;  /* 0x0000180000007812 */ /* 0x002fca00078eb8ff */
[----:B------:R2:W-:Y:S02]  /*1070*/  STS [UR20+0x8], R0 ;  /* 0x00000800ff007988 */ /* 0x0005e40008000814 */
.L_x_42:
[----:B------:R-:W-:Y:S05]  /*1080*/  @P2 BREAK B4 ;  /* 0x0000000000042942 */ /* 0x000fea0003800000 */
[----:B------:R-:W-:Y:S05]  /*1090*/  @P2 BRA `(.L_x_44) ;  /* 0x0000000000242947 */ /* 0x000fea0003800000 */
[----:B-12---:R-:W1:Y:S01]  /*10a0*/  LDS R0, [UR20+0x8] ;  /* 0x00000814ff007984 */ /* 0x006e620008000800 */
[----:B------:R-:W-:-:S05]  /*10b0*/  IMAD.MOV.U32 R5, RZ, RZ, 0x6000 ;  /* 0x00006000ff057424 */ /* 0x000fca00078e00ff */
[----:B-1----:R-:W-:-:S04]  /*10c0*/  LOP3.LUT R0, R0, 0x6000, R5, 0xd8, !PT ;  /* 0x0000600000007812 */ /* 0x002fc800078ed805 */
[----:B------:R-:W-:-:S05]  /*10d0*/  LOP3.LUT R0, R0, 0x400000, RZ, 0xb8, !PT ;  /* 0x0040000000007812 */ /* 0x000fca00078eb8ff */
[----:B------:R1:W-:Y:S02]  /*10e0*/  STS [UR20+0x8], R0 ;  /* 0x00000800ff007988 */ /* 0x0003e40008000814 */
.L_x_43:
[----:B------:R-:W-:Y:S05]  /*10f0*/  BSYNC B4 ;  /* 0x0000000000047941 */ /* 0x000fea0003800000 */
.L_x_40:
[----:B-1234-:R-:W1:Y:S02]  /*1100*/  @!P2 LDS R0, [UR20+0x8] ;  /* 0x00000814ff00a984 */ /* 0x01ee640008000800 */
[----:B-1----:R-:W-:-:S05]  /*1110*/  @!P2 LOP3.LUT R0, R0, 0x8000, RZ, 0xb8, !PT ;  /* 0x000080000000a812 */ /* 0x002fca00078eb8ff */
[----:B------:R3:W-:Y:S02]  /*1120*/  @!P2 STS [UR20+0x8], R0 ;  /* 0x00000800ff00a988 */ /* 0x0007e40008000814 */
.L_x_44:
[----:B------:R-:W-:Y:S05]  /*1130*/  BSYNC B3 ;  /* 0x0000000000037941 */ /* 0x000fea0003800000 */
.L_x_39:
[----:B------:R-:W-:Y:S05]  /*1140*/  WARPSYNC.ALL ;  /* 0x0000000000007948 */ /* 0x000fea0003800000 */
[----:B------:R4:W-:Y:S01]  /*1150*/  STL [R1], RZ ;  /* 0x000000ff01007387 */ /* 0x0009e20000100800 */
[----:B------:R-:W-:Y:S01]  /*1160*/  UIADD3 UR5, UR5, 0x100, URZ ;  /* 0x0000010005057890 */ /* 0x000fe2000fffe03f */
[----:B------:R-:W-:Y:S02]  /*1170*/  ISETP.GE.AND P1, PT, R14, 0x1, PT ;  /* 0x000000010e00780c */ /* 0x000fe40003f26270 */
[----:B------:R-:W-:Y:S01]  /*1180*/  SHF.R.U32.HI R6, RZ, 0x5, R3 ;  /* 0x00000005ff067819 */ /* 0x000fe20000011603 */
[----:B------:R-:W-:-:S04]  /*1190*/  UIADD3 UR26, UP0, UR5, UR26, URZ ;  /* 0x0000001a051a7290 */ /* 0x000fc8000ff1e03f */
[----:B------:R-:W-:Y:S01]  /*11a0*/  ULEA.HI.X.SX32 UR27, UR5, UR27, 0x1, UP0 ;  /* 0x0000001b051b7291 */ /* 0x000fe200080f0e3f */
[----:B----4-:R-:W-:Y:S11]  /*11b0*/  @P0 BRA `(.L_x_45) ;  /* 0x0000000000280947 */ /* 0x010ff60003800000 */
        /* <DEDUP_REMOVED lines=10> */
.L_x_45:
[----:B------:R-:W-:Y:S05]  /*1260*/  @P0 BRA `(.L_x_46) ;  /* 0x00000000000c0947 */ /* 0x000fea0003800000 */
[----:B------:R0:W-:Y:S01]  /*1270*/  UTMACMDFLUSH ;  /* 0x00000000000079b7 */ /* 0x0001e20000000000 */
[----:B------:R-:W-:Y:S05]  /*1280*/  @P0 BRA `(.L_x_46) ;  /* 0x0000000000040947 */ /* 0x000fea0003800000 */
[----:B------:R-:W-:-:S04]  /*1290*/  DEPBAR.LE SB0, 0x0 ;  /* 0x000080000000791a */ /* 0x000fc80000000000 */
.L_x_46:
[----:B------:R1:W-:Y:S01]  /*12a0*/  STL [R1+0x4], RZ ;  /* 0x000004ff01007387 */ /* 0x0003e20000100800 */
[----:B------:R-:W-:Y:S05]  /*12b0*/  WARPSYNC.ALL ;  /* 0x0000000000007948 */ /* 0x000fea0003800000 */
[----:B------:R1:W-:Y:S01]  /*12c0*/  STL [R1+0x8], RZ ;  /* 0x000008ff01007387 */ /* 0x0003e20000100800 */
[----:B-----5:R-:W-:Y:S01]  /*12d0*/  VOTEU.ALL UP0, P2 ;  /* 0x00000000003f7886 */ /* 0x020fe20001000000 */
[----:B------:R-:W-:Y:S01]  /*12e0*/  UMOV UR6, 0x1 ;  /* 0x0000000100067882 */ /* 0x000fe20000000000 */
[----:B------:R-:W-:Y:S01]  /*12f0*/  VOTEU.ALL UP1, P2 ;  /* 0x00000000003f7886 */ /* 0x000fe20001020000 */
[----:B------:R1:W-:Y:S01]  /*1300*/  STL [R1+0xc], RZ ;  /* 0x00000cff01007387 */ /* 0x0003e20000100800 */
[----:B------:R-:W-:Y:S01]  /*1310*/  VOTEU.ALL UP2, P2 ;  /* 0x00000000003f7886 */ /* 0x000fe20001040000 */
[----:B------:R-:W-:-:S04]  /*1320*/  @!UP0 UIADD3 UR8, -UR6, 0x100000, URZ ;  /* 0x0010000006088890 */ /* 0x000fc8000fffe13f */
[----:B------:R-:W-:Y:S02]  /*1330*/  @!UP0 USHF.L.U32 UR9, UR8, 0xb, URZ ;  /* 0x0000000b08098899 */ /* 0x000fe4000800063f */
[----:B------:R-:W-:Y:S01]  /*1340*/  @!UP0 USHF.L.U32 UR8, UR8, 0x1, URZ ;  /* 0x0000000108088899 */ /* 0x000fe2000800063f */
[----:B------:R-:W-:Y:S01]  /*1350*/  R2UR UR28, R6 ;  /* 0x00000000061c72ca */ /* 0x000fe200000e0000 */
[----:B------:R1:W-:Y:S01]  /*1360*/  STL [R1+0x10], RZ ;  /* 0x000010ff01007387 */ /* 0x0003e20000100800 */
[----:B------:R-:W-:-:S04]  /*1370*/  @!UP0 UIADD3 UR12, -UR6, 0x100000, URZ ;  /* 0x00100000060c8890 */ /* 0x000fc8000fffe13f */
[----:B------:R-:W-:Y:S02]  /*1380*/  @!UP0 USHF.L.U32 UR13, UR12, 0xb, URZ ;  /* 0x0000000b0c0d8899 */ /* 0x000fe4000800063f */
[----:B------:R-:W-:Y:S01]  /*1390*/  @!UP0 USHF.L.U32 UR12, UR12, 0x1, URZ ;  /* 0x000000010c0c8899 */ /* 0x000fe2000800063f */
[----:B------:R-:W-:Y:S01]  /*13a0*/  CS2R R24, SRZ ;  /* 0x0000000000187805 */ /* 0x000fe2000001ff00 */
[----:B------:R-:W-:-:S04]  /*13b0*/  @!UP0 UIADD3 UR6, -UR6, 0x100000, URZ ;  /* 0x0010000006068890 */ /* 0x000fc8000fffe13f */
[----:B------:R-:W-:Y:S02]  /*13c0*/  @!UP0 USHF.L.U32 UR7, UR6, 0xb, URZ ;  /* 0x0000000b06078899 */ /* 0x000fe4000800063f */
[----:B------:R-:W-:Y:S01]  /*13d0*/  @!UP0 USHF.L.U32 UR6, UR6, 0x1, URZ ;  /* 0x0000000106068899 */ /* 0x000fe2000800063f */
[----:B------:R1:W-:Y:S01]  /*13e0*/  STL [R1+0x14], RZ ;  /* 0x000014ff01007387 */ /* 0x0003e20000100800 */
[----:B------:R-:W-:Y:S01]  /*13f0*/  VOTEU.ALL UP0, P2 ;  /* 0x00000000003f7886 */ /* 0x000fe20001000000 */
[----:B------:R-:W-:Y:S01]  /*1400*/  USHF.L.U32 UR21, UR30, 0x8, URZ ;  /* 0x000000081e157899 */ /* 0x000fe2000800063f */
[----:B------:R-:W-:Y:S01]  /*1410*/  CS2R R26, SRZ ;  /* 0x00000000001a7805 */ /* 0x000fe2000001ff00 */
[----:B------:R1:W-:Y:S01]  /*1420*/  STL [R1+0x18], RZ ;  /* 0x000018ff01007387 */ /* 0x0003e20000100800 */
[----:B------:R-:W-:Y:S01]  /*1430*/  USHF.L.U32 UR11, UR29, 0x8, URZ ;  /* 0x000000081d0b7899 */ /* 0x000fe2000800063f */
[----:B------:R-:W-:Y:S02]  /*1440*/  CS2R R28, SRZ ;  /* 0x00000000001c7805 */ /* 0x000fe4000001ff00 */
[----:B------:R-:W-:Y:S01]  /*1450*/  CS2R R30, SRZ ;  /* 0x00000000001e7805 */ /* 0x000fe2000001ff00 */
[----:B------:R1:W-:Y:S01]  /*1460*/  STL [R1+0x1c], RZ ;  /* 0x00001cff01007387 */ /* 0x0003e20000100800 */
[----:B------:R-:W-:-:S02]  /*1470*/  CS2R R32, SRZ ;  /* 0x0000000000207805 */ /* 0x000fc4000001ff00 */
[----:B------:R-:W-:Y:S02]  /*1480*/  CS2R R34, SRZ ;  /* 0x0000000000227805 */ /* 0x000fe4000001ff00 */
[----:B------:R-:W-:Y:S01]  /*1490*/  CS2R R36, SRZ ;  /* 0x0000000000247805 */ /* 0x000fe2000001ff00 */
[----:B------:R1:W-:Y:S01]  /*14a0*/  STL [R1+0x20], RZ ;  /* 0x000020ff01007387 */ /* 0x0003e20000100800 */
[----:B------:R-:W-:Y:S02]  /*14b0*/  CS2R R38, SRZ ;  /* 0x0000000000267805 */ /* 0x000fe4000001ff00 */
        /* <DEDUP_REMOVED lines=74> */
[----:B------:R1:W-:Y:S04]  /*1960*/  STL [R1+0x6c], RZ ;  /* 0x00006cff01007387 */ /* 0x0003e80000100800 */
        /* <DEDUP_REMOVED lines=42> */
[----:B------:R1:W-:Y:S01]  /*1c10*/  STL [R1+0x118], RZ ;  /* 0x000118ff01007387 */ /* 0x0003e20000100800 */
[----:B------:R-:W-:Y:S06]  /*1c20*/  BAR.SYNC.DEFER_BLOCKING 0x0 ;  /* 0x0000000000007b1d */ /* 0x000fec0000010000 */
[----:B------:R1:W-:Y:S04]  /*1c30*/  STL [R1+0x11c], RZ ;  /* 0x00011cff01007387 */ /* 0x0003e80000100800 */
[----:B------:R1:W-:Y:S04]  /*1c40*/  STL [R1+0x120], RZ ;  /* 0x000120ff01007387 */ /* 0x0003e80000100800 */
[----:B------:R1:W-:Y:S04]  /*1c50*/  STL [R1+0x124], RZ ;  /* 0x000124ff01007387 */ /* 0x0003e80000100800 */
[----:B------:R1:W-:Y:S04]  /*1c60*/  STL [R1+0x128], RZ ;  /* 0x000128ff01007387 */ /* 0x0003e80000100800 */
[----:B------:R1:W-:Y:S04]  /*1c70*/  STL [R1+0x12c], RZ ;  /* 0x00012cff01007387 */ /* 0x0003e80000100800 */
[----:B------:R-:W2:Y:S02]  /*1c80*/  FENCE.VIEW.ASYNC.S ;  /* 0x00000000000073c6 */ /* 0x000ea40000000000 */
[----:B--2---:R1:W2:Y:S02]  /*1c90*/  @!UP0 SYNCS.EXCH.64 URZ, [UR20+0x18000], UR8 ;  /* 0x01800008143f85b2 */ /* 0x0042a40008000100 */
        /* <DEDUP_REMOVED lines=20> */
[----:B--2---:R-:W-:Y:S06]  /*1de0*/  BAR.SYNC.DEFER_BLOCKING 0x0 ;  /* 0x0000000000007b1d */ /* 0x004fec0000010000 */
[----:B------:R1:W-:Y:S04]  /*1df0*/  STL [R1+0x180], RZ ;  /* 0x000180ff01007387 */ /* 0x0003e80000100800 */
[----:B------:R1:W-:Y:S04]  /*1e00*/  STL [R1+0x184], RZ ;  /* 0x000184ff01007387 */ /* 0x0003e80000100800 */
[----:B------:R1:W-:Y:S04]  /*1e10*/  STL [R1+0x188], RZ ;  /* 0x000188ff01007387 */ /* 0x0003e80000100800 */
[----:B------:R1:W-:Y:S04]  /*1e20*/  STL [R1+0x18c], RZ ;  /* 0x00018cff01007387 */ /* 0x0003e80000100800 */
[----:B------:R1:W-:Y:S01]  /*1e30*/  STL [R1+0x190], RZ ;  /* 0x000190ff01007387 */ /* 0x0003e20000100800 */
[----:B------:R1:W2:Y:S03]  /*1e40*/  @!UP1 SYNCS.EXCH.64 URZ, [UR20+0x18008], UR12 ;  /* 0x0180080c143f95b2 */ /* 0x0002a60008000100 */
        /* <DEDUP_REMOVED lines=28> */
[----:B------:R1:W-:Y:S01]  /*2010*/  STL [R1+0x1fc], RZ ;  /* 0x0001fcff01007387 */ /* 0x0003e20000100800 */
[----:B------:R-:W-:Y:S05]  /*2020*/  @!P1 BRA `(.L_x_47) ;  /* 0x0000001800a89947 */ /* 0x000fea0003800000 */
[----:B------:R1:W-:Y:S01]  /*2030*/  STL [R1], RZ ;  /* 0x000000ff01007387 */ /* 0x0003e20000100800 */
[----:B------:R-:W-:Y:S02]  /*2040*/  CS2R R24, SRZ ;  /* 0x0000000000187805 */ /* 0x000fe4000001ff00 */
        /* <DEDUP_REMOVED lines=83> */
[----:B------:R-:W-:Y:S01]  /*2580*/  CS2R R150, SRZ ;  /* 0x0000000000967805 */ /* 0x000fe2000001ff00 */
[----:B------:R-:W-:Y:S01]  /*2590*/  UMOV UR5, URZ ;  /* 0x0000003f00057c82 */ /* 0x000fe20008000000 */
[----:B------:R-:W-:Y:S01]  /*25a0*/  UMOV UR10, URZ ;  /* 0x0000003f000a7c82 */ /* 0x000fe20008000000 */
        /* <DEDUP_REMOVED lines=105> */
[----:B------:R1:W-:Y:S02]  /*2c40*/  STL [R1+0x1fc], RZ ;  /* 0x0001fcff01007387 */ /* 0x0003e40000100800 */
.L_x_49:
[----:B--2---:R-:W-:Y:S01]  /*2c50*/  BAR.SYNC.DEFER_BLOCKING 0x0 ;  /* 0x0000000000007b1d */ /* 0x004fe20000010000 */
[----:B------:R-:W-:Y:S01]  /*2c60*/  ULEA UR19, UR5, UR20, 0x3 ;  /* 0x0000001405137291 */ /* 0x000fe2000f8e183f */
[----:B-1-3--:R-:W-:Y:S01]  /*2c70*/  @!P2 IMAD.MOV.U32 R0, RZ, RZ, 0x8000 ;  /* 0x00008000ff00a424 */ /* 0x00afe200078e00ff */
[----:B------:R-:W-:Y:S01]  /*2c80*/  ELECT P0, URZ, PT ;  /* 0x00000000003f782f */ /* 0x000fe20003800000 */
[----:B------:R-:W-:-:S03]  /*2c90*/  ULEA UR8, UR5, UR20, 0xe ;  /* 0x0000001405087291 */ /* 0x000fc6000f8e703f */
[----:B------:R-:W-:Y:S02]  /*2ca0*/  ISETP.LT.U32.AND P0, PT, R2, 0x20, P0 ;  /* 0x000000200200780c */ /* 0x000fe40000701070 */
[----:B------:R-:W-:Y:S01]  /*2cb0*/  ELECT P1, URZ, PT ;  /* 0x00000000003f782f */ /* 0x000fe20003820000 */
[----:B------:R-:W-:-:S03]  /*2cc0*/  ULOP3.LUT UR12, UR28, 0x3, URZ, 0xc0, !UPT ;  /* 0x000000031c0c7892 */ /* 0x000fc6000f8ec03f */
[----:B------:R-:W-:Y:S01]  /*2cd0*/  ISETP.LT.U32.AND P1, PT, R2, 0x80, P1 ;  /* 0x000000800200780c */ /* 0x000fe20000f21070 */
[----:B------:R-:W-:Y:S02]  /*2ce0*/  UIADD3 UR18, UR8, 0xc000, URZ ;  /* 0x0000c00008127890 */ /* 0x000fe4000fffe03f */
[----:B------:R-:W-:Y:S02]  /*2cf0*/  ULEA UR14, UR12, UR21, 0x6 ;  /* 0x000000150c0e7291 */ /* 0x000fe4000f8e303f */
[----:B------:R-:W-:Y:S01]  /*2d00*/  ULEA UR12, UR12, UR18, 0xc ;  /* 0x000000120c0c7291 */ /* 0x000fe2000f8e603f */
[----:B------:R-:W-:Y:S01]  /*2d10*/  UMOV UR15, UR10 ;  /* 0x0000000a000f7c82 */ /* 0x000fe20008000000 */
[----:B------:R-:W-:Y:S01]  /*2d20*/  VOTEU.ANY UP0, P0 ;  /* 0x00000000003f7886 */ /* 0x000fe20000000100 */
[----:B------:R-:W-:Y:S01]  /*2d30*/  VOTEU.ANY UP2, P0 ;  /* 0x00000000003f7886 */ /* 0x000fe20000040100 */
[----:B------:R1:W-:Y:S01]  /*2d40*/  @!P2 SYNCS.ARRIVE.TRANS64 RZ, [UR19+0x18000], R0 ;  /* 0x01800000ffffa9a7 */ /* 0x0003e20008000013 */
[----:B------:R2:W-:Y:S06]  /*2d50*/  MEMBAR.ALL.CTA ;  /* 0x0000000000007992 */ /* 0x0005ec0000008000 */
[----:B--2---:R-:W2:Y:S01]  /*2d60*/  FENCE.VIEW.ASYNC.S ;  /* 0x00000000000073c6 */ /* 0x004ea20000000000 */
[----:B------:R-:W-:Y:S01]  /*2d70*/  @UP0 UIADD3 UR9, UR19, 0x18000, URZ ;  /* 0x0001800013090890 */ /* 0x000fe2000fffe03f */
[----:B------:R-:W-:Y:S01]  /*2d80*/  @UP0 UMOV UR6, UR22 ;  /* 0x0000001600060c82 */ /* 0x000fe20008000000 */
[----:B------:R-:W-:Y:S01]  /*2d90*/  @UP0 UMOV UR7, UR23 ;  /* 0x0000001700070c82 */ /* 0x000fe20008000000 */
[----:B--2---:R-:W-:Y:S01]  /*2da0*/  VOTEU.ANY UP1, P1 ;  /* 0x00000000003f7886 */ /* 0x004fe20000820100 */
[----:B------:R-:W-:Y:S01]  /*2db0*/  VOTEU.ANY UP3, P1 ;  /* 0x00000000003f7886 */ /* 0x000fe20000860100 */
[----:B-1----:R-:W-:-:S03]  /*2dc0*/  IMAD.U32 R0, RZ, RZ, UR4 ;  /* 0x00000004ff007e24 */ /* 0x002fc6000f8e00ff */
[----:B------:R-:W-:Y:S01]  /*2dd0*/  @UP1 UIADD3 UR13, UR19, 0x18000, URZ ;  /* 0x00018000130d1890 */ /* 0x000fe2000fffe03f */
[----:B------:R-:W-:Y:S01]  /*2de0*/  @UP1 UMOV UR16, UR24 ;  /* 0x0000001800101c82 */ /* 0x000fe20008000000 */
[----:B------:R-:W-:Y:S01]  /*2df0*/  @UP1 UMOV UR17, UR25 ;  /* 0x0000001900111c82 */ /* 0x000fe20008000000 */
[----:B------:R-:W-:Y:S01]  /*2e00*/  SHF.L.U32 R0, R0, 0x1f, RZ ;  /* 0x0000001f00007819 */ /* 0x000fe200000006ff */
[----:B------:R-:W-:Y:S06]  /*2e10*/  BAR.SYNC.DEFER_BLOCKING 0x0 ;  /* 0x0000000000007b1d */ /* 0x000fec0000010000 */
[----:B------:R1:W-:Y:S02]  /*2e20*/  @UP2 UTMALDG.2D [UR8], [UR6] ;  /* 0x00000008060025b4 */ /* 0x0003e40008008000 */
[----:B------:R-:W-:Y:S06]  /*2e30*/  BAR.SYNC.DEFER_BLOCKING 0x0 ;  /* 0x0000000000007b1d */ /* 0x000fec0000010000 */
[----:B------:R1:W-:Y:S02]  /*2e40*/  @UP3 UTMALDG.2D [UR12], [UR16] ;  /* 0x0000000c100035b4 */ /* 0x0003e40008008000 */
[----:B------:R-:W-:Y:S06]  /*2e50*/  BAR.SYNC.DEFER_BLOCKING 0x0 ;  /* 0x0000000000007b1d */ /* 0x000fec0000010000 */
[----:B------:R-:W2:Y:S02]  /*2e60*/  SYNCS.PHASECHK.TRANS64.TRYWAIT P0, [UR19+0x18000], R0 ;  /* 0x01800000ff0075a7 */ /* 0x000ea40008000153 */
[----:B-12---:R-:W-:Y:S05]  /*2e70*/  @!P0 BRA `(.L_x_48) ;  /* 0x0000002000588947 */ /* 0x006fea0003800000 */
.L_x_50:
[----:B------:R-:W-:Y:S01]  /*2e80*/  STL.64 [R1+0x268], R150 ;  /* 0x0002689601007387 */ /* 0x000fe20000100a00 */
[----:B------:R-:W-:Y:S01]  /*2e90*/  USHF.L.U32 UR6, UR28, 0x6, URZ ;  /* 0x000000061c067899 */ /* 0x000fe2000800063f */
[----:B------:R-:W1:Y:S02]  /*2ea0*/  LDC R0, c[0x0][0x230] ;  /* 0x00008c00ff007b82 */ /* 0x000e640000000800 */
[----:B------:R-:W-:Y:S04]  /*2eb0*/  STL.64 [R1+0x260], R148 ;  /* 0x0002609401007387 */ /* 0x000fe80000100a00 */
        /* <DEDUP_REMOVED lines=11> */
[----:B------:R2:W-:Y:S04]  /*2f70*/  STL.64 [R1+0x200], R124 ;  /* 0x0002007c01007387 */ /* 0x0005e80000100a00 */
[----:B--2---:R-:W2:Y:S04]  /*2f80*/  LDL.LU.64 R124, [R1] ;  /* 0x00000000017c7983 */ /* 0x004ea80000300a00 */
[----:B------:R-:W2:Y:S04]  /*2f90*/  LDL.LU.64 R126, [R1+0x8] ;  /* 0x00000800017e7983 */ /* 0x000ea80000300a00 */
        /* <DEDUP_REMOVED lines=61> */
[----:B------:R-:W2:Y:S01]  /*3370*/  LDL.LU.64 R250, [R1+0x1f8] ;  /* 0x0001f80001fa7983 */ /* 0x000ea20000300a00 */
[----:B------:R-:W-:-:S02]  /*3380*/  ULOP3.LUT UR6, UR6, 0x100, URZ, 0xc0, !UPT ;  /* 0x0000010006067892 */ /* 0x000fc4000f8ec03f */
[----:B------:R-:W-:Y:S02]  /*3390*/  USHF.R.U32.HI UR7, URZ, 0x4, UR18 ;  /* 0x000000043f077899 */ /* 0x000fe40008011612 */
[----:B------:R-:W-:Y:S02]  /*33a0*/  ULEA.HI UR8, UR8, UR6, URZ, 0x1c ;  /* 0x0000000608087291 */ /* 0x000fe4000f8fe03f */
[----:B------:R-:W-:Y:S02]  /*33b0*/  USGXT.U32 UR6, UR7, 0xe ;  /* 0x0000000e0706789a */ /* 0x000fe40008000000 */
[----:B------:R-:W-:Y:S02]  /*33c0*/  ULOP3.LUT UR12, UR8, 0x3fff, URZ, 0xc0, !UPT ;  /* 0x00003fff080c7892 */ /* 0x000fe4000f8ec03f */
[----:B------:R-:W-:Y:S01]  /*33d0*/  ULOP3.LUT UR14, UR6, 0x1000000, URZ, 0xfc, !UPT ;  /* 0x01000000060e7892 */ /* 0x000fe2000f8efc3f */
[----:B------:R-:W-:Y:S01]  /*33e0*/  UMOV UR13, 0x80000020 ;  /* 0x80000020000d7882 */ /* 0x000fe20000000000 */
[----:B------:R-:W-:Y:S01]  /*33f0*/  UMOV UR15, 0x40000040 ;  /* 0x40000040000f7882 */ /* 0x000fe20000000000 */
[----:B------:R-:W-:Y:S01]  /*3400*/  UIADD3 UR16, UP0, UR12, 0x2, URZ ;  /* 0x000000020c107890 */ /* 0x000fe2000ff1e03f */
[----:B------:R-:W-:Y:S01]  /*3410*/  UMOV UR8, URZ ;  /* 0x0000003f00087c82 */ /* 0x000fe20008000000 */
[----:B------:R-:W-:Y:S01]  /*3420*/  UMOV UR18, 0x1000080 ;  /* 0x0100008000127882 */ /* 0x000fe20000000000 */
[----:B------:R-:W-:Y:S01]  /*3430*/  UMOV UR19, 0x40000040 ;  /* 0x4000004000137882 */ /* 0x000fe20000000000 */
[----:B------:R-:W-:Y:S01]  /*3440*/  UMOV UR7, URZ ;  /* 0x0000003f00077c82 */ /* 0x000fe20008000000 */
[----:B------:R-:W-:-:S02]  /*3450*/  UIADD3.X UR17, UR8, -0x7fffffe0, URZ, UP0, !UPT ;  /* 0x8000002008117890 */ /* 0x000fc400087fe43f */
[----:B------:R-:W-:Y:S01]  /*3460*/  UIADD3.64 UR18, UR6, UR18, URZ ;  /* 0x0000001206127297 */ /* 0x000fe2000fffe03f */
[----:B--2---:R-:W-:-:S06]  /*3470*/  WARPGROUP.ARRIVE ;  /* 0x00000000000079c5 */ /* 0x004fcc0000000000 */
[----:B------:R-:W-:Y:S03]  /*3480*/  HGMMA.64x256x16.F32.BF16 R124, gdesc[UR12].tnspB, R124, gsb0 ;  /* 0x43e000000c7c79f0 */ /* 0x000fe6000800187c */
[----:B------:R-:W-:Y:S02]  /*3490*/  WARPGROUP.DEPBAR.LE gsb0, 0x0 ;  /* 0x00008000000079c5 */ /* 0x000fe40000010000 */
[----:B------:R-:W-:-:S15]  /*34a0*/  WARPGROUP.ARRIVE ;  /* 0x00000000000079c5 */ /* 0x000fde0000000000 */
[----:B------:R-:W-:-:S08]  /*34b0*/  NOP ;  /* 0x0000000000007918 */ /* 0x000fd00000000000 */
[----:B------:R-:W-:Y:S03]  /*34c0*/  HGMMA.64x256x16.F32.BF16 R124, gdesc[UR16].tnspB, R124, gsb0 ;  /* 0x43e00000107c79f0 */ /* 0x000fe6000800187c */
[----:B------:R-:W-:Y:S02]  /*34d0*/  WARPGROUP.DEPBAR.LE gsb0, 0x0 ;  /* 0x00008000000079c5 */ /* 0x000fe40000010000 */
[----:B------:R-:W-:Y:S04]  /*34e0*/  STL.64 [R1], R124 ;  /* 0x0000007c01007387 */ /* 0x000fe80000100a00 */
        /* <DEDUP_REMOVED lines=63> */
[----:B--2---:R-:W2:Y:S04]  /*38e0*/  LDL.LU.64 R150, [R1+0x268] ;  /* 0x0002680001967983 */ /* 0x004ea80000300a00 */
        /* <DEDUP_REMOVED lines=13> */
[----:B------:R-:W-:-:S02]  /*39c0*/  UIADD3.64 UR12, UR16, 0x1fe, URZ ;  /* 0x000001fe100c7897 */ /* 0x000fc4000fffe03f */
[----:B------:R-:W-:Y:S02]  /*39d0*/  UIADD3.64 UR16, UR16, 0x200, URZ ;  /* 0x0000020010107897 */ /* 0x000fe4000fffe03f */
[----:B------:R-:W-:Y:S02]  /*39e0*/  UIADD3 UR10, UR10, 0x20, URZ ;  /* 0x000000200a0a7890 */ /* 0x000fe4000fffe03f */
[----:B------:R-:W-:-:S04]  /*39f0*/  UIADD3 UR5, UR5, 0x1, URZ ;  /* 0x0000000105057890 */ /* 0x000fc8000fffe03f */
[----:B-1----:R-:W-:Y:S01]  /*3a00*/  ISETP.LE.AND P0, PT, R0, UR10, PT ;  /* 0x0000000a00007c0c */ /* 0x002fe2000bf03270 */
[----:B------:R-:W-:-:S04]  /*3a10*/  UISETP.NE.U32.AND UP0, UPT, UR5, 0x3, UPT ;  /* 0x000000030500788c */ /* 0x000fc8000bf05070 */
[----:B------:R-:W-:Y:S02]  /*3a20*/  USEL UR6, URZ, 0x1, UP0 ;  /* 0x000000013f067887 */ /* 0x000fe40008000000 */
[----:B------:R-:W-:Y:S02]  /*3a30*/  USEL UR5, UR5, URZ, UP0 ;  /* 0x0000003f05057287 */ /* 0x000fe40008000000 */
[----:B------:R-:W-:Y:S01]  /*3a40*/  ULOP3.LUT UR4, UR4, UR6, URZ, 0x3c, !UPT ;  /* 0x0000000604047292 */ /* 0x000fe2000f8e3c3f */
[----:B--2---:R-:W-:-:S06]  /*3a50*/  WARPGROUP.ARRIVE ;  /* 0x00000000000079c5 */ /* 0x004fcc0000000000 */
[----:B------:R-:W-:Y:S03]  /*3a60*/  HGMMA.64x256x16.F32.BF16 R24, gdesc[UR12].tnspB, R24, gsb0 ;  /* 0x43e000000c1879f0 */ /* 0x000fe60008001818 */
[----:B------:R-:W-:Y:S02]  /*3a70*/  WARPGROUP.DEPBAR.LE gsb0, 0x0 ;  /* 0x00008000000079c5 */ /* 0x000fe40000010000 */
[----:B------:R-:W-:-:S15]  /*3a80*/  WARPGROUP.ARRIVE ;  /* 0x00000000000079c5 */ /* 0x000fde0000000000 */
[----:B------:R-:W-:-:S08]  /*3a90*/  NOP ;  /* 0x0000000000007918 */ /* 0x000fd00000000000 */
[----:B------:R-:W-:Y:S03]  /*3aa0*/  HGMMA.64x256x16.F32.BF16 R24, gdesc[UR16].tnspB, R24, gsb0 ;  /* 0x43e00000101879f0 */ /* 0x000fe60008001818 */
[----:B------:R-:W-:Y:S02]  /*3ab0*/  WARPGROUP.DEPBAR.LE gsb0, 0x0 ;  /* 0x00008000000079c5 */ /* 0x000fe40000010000 */
[----:B---3--:R-:W-:Y:S05]  /*3ac0*/  @!P0 BRA `(.L_x_49) ;  /* 0xfffffff000608947 */ /* 0x008fea000383ffff */
.L_x_47:
[----:B------:R5:W-:Y:S04]  /*3ad0*/  STL [R1+0x20c], R148 ;  /* 0x00020c9401007387 */ /* 0x000be80000100800 */
[----:B------:R-:W3:Y:S01]  /*3ae0*/  LDL.LU R8, [R1] ;  /* 0x0000000001087983 */ /* 0x000ee20000300800 */
[----:B--2---:R-:W-:Y:S06]  /*3af0*/  BAR.SYNC.DEFER_BLOCKING 0x0 ;  /* 0x0000000000007b1d */ /* 0x004fec0000010000 */
[----:B-----5:R-:W2:Y:S04]  /*3b00*/  LDL.LU R148, [R1+0x4] ;  /* 0x0000040001947983 */ /* 0x020ea80000300800 */
[----:B------:R5:W-:Y:S04]  /*3b10*/  STL [R1+0x208], R149 ;  /* 0x0002089501007387 */ /* 0x000be80000100800 */
[----:B-----5:R-:W5:Y:S01]  /*3b20*/  LDL.LU R149, [R1+0xc] ;  /* 0x00000c0001957983 */ /* 0x020f620000300800 */
[----:B------:R-:W4:Y:S03]  /*3b30*/  @!P2 SYNCS.CCTL.IV [UR20+0x18000] ;  /* 0x01800000ff00a9b1 */ /* 0x000f260008000014 */
[----:B------:R-:W5:Y:S04]  /*3b40*/  LDL.LU R9, [R1+0x8] ;  /* 0x0000080001097983 */ /* 0x000f680000300800 */
[----:B------:R1:W-:Y:S01]  /*3b50*/  STL [R1+0x204], R150 ;  /* 0x0002049601007387 */ /* 0x0003e20000100800 */
[----:B----4-:R-:W-:Y:S06]  /*3b60*/  BAR.SYNC.DEFER_BLOCKING 0x0 ;  /* 0x0000000000007b1d */ /* 0x010fec0000010000 */
[----:B-1----:R-:W4:Y:S04]  /*3b70*/  LDL.LU R150, [R1+0x14] ;  /* 0x0000140001967983 */ /* 0x002f280000300800 */
[----:B------:R-:W4:Y:S04]  /*3b80*/  LDL.LU R10, [R1+0x10] ;  /* 0x00001000010a7983 */ /* 0x000f280000300800 */
[----:B------:R1:W-:Y:S01]  /*3b90*/  STL [R1+0x200], R151 ;  /* 0x0002009701007387 */ /* 0x0003e20000100800 */
[----:B------:R-:W1:Y:S02]  /*3ba0*/  @!P2 SYNCS.CCTL.IV [UR20+0x18008] ;  /* 0x01800800ff00a9b1 */ /* 0x000e640008000014 */
[----:B-1----:R-:W-:Y:S06]  /*3bb0*/  BAR.SYNC.DEFER_BLOCKING 0x0 ;  /* 0x0000000000007b1d */ /* 0x002fec0000010000 */
[----:B------:R-:W4:Y:S04]  /*3bc0*/  LDL.LU R151, [R1+0x1c] ;  /* 0x00001c0001977983 */ /* 0x000f280000300800 */
[----:B------:R-:W4:Y:S04]  /*3bd0*/  LDL.LU R11, [R1+0x18] ;  /* 0x00001800010b7983 */ /* 0x000f280000300800 */
[----:B------:R-:W4:Y:S04]  /*3be0*/  LDL.LU R3, [R1+0x24] ;  /* 0x0000240001037983 */ /* 0x000f280000300800 */
[----:B------:R-:W4:Y:S04]  /*3bf0*/  LDL.LU R4, [R1+0x20] ;  /* 0x0000200001047983 */ /* 0x000f280000300800 */
[----:B------:R-:W4:Y:S01]  /*3c00*/  LDL.LU R2, [R1+0x2c] ;  /* 0x00002c0001027983 */ /* 0x000f220000300800 */
[----:B------:R-:W1:Y:S03]  /*3c10*/  @!P2 SYNCS.CCTL.IV [UR20+0x18010] ;  /* 0x01801000ff00a9b1 */ /* 0x000e660008000014 */
[----:B------:R-:W4:Y:S04]  /*3c20*/  LDL.LU R5, [R1+0x28] ;  /* 0x0000280001057983 */ /* 0x000f280000300800 */
        /* <DEDUP_REMOVED lines=105> */
[----:B---3--:R-:W3:Y:S04]  /*42c0*/  LDL.LU R0, [R1+0x1d0] ;  /* 0x0001d00001007983 */ /* 0x008ee80000300800 */
[----:B------:R-:W3:Y:S04]  /*42d0*/  LDL.LU R200, [R1+0x1dc] ;  /* 0x0001dc0001c87983 */ /* 0x000ee80000300800 */
[----:B------:R-:W3:Y:S04]  /*42e0*/  LDL.LU R191, [R1+0x1d8] ;  /* 0x0001d80001bf7983 */ /* 0x000ee80000300800 */
[----:B------:R-:W3:Y:S04]  /*42f0*/  LDL.LU R197, [R1+0x1e4] ;  /* 0x0001e40001c57983 */ /* 0x000ee80000300800 */
[----:B------:R-:W3:Y:S04]  /*4300*/  LDL.LU R192, [R1+0x1e0] ;  /* 0x0001e00001c07983 */ /* 0x000ee80000300800 */
[----:B------:R-:W3:Y:S04]  /*4310*/  LDL.LU R199, [R1+0x1ec] ;  /* 0x0001ec0001c77983 */ /* 0x000ee80000300800 */
[----:B------:R-:W3:Y:S01]  /*4320*/  LDL.LU R193, [R1+0x1e8] ;  /* 0x0001e80001c17983 */ /* 0x000ee20000300800 */
[----:B--2---:R-:W-:-:S03]  /*4330*/  F2FP.BF16.F32.PACK_AB R8, R148, R8 ;  /* 0x000000089408723e */ /* 0x004fc600000010ff */
[----:B------:R-:W2:Y:S01]  /*4340*/  LDL.LU R198, [R1+0x1f4] ;  /* 0x0001f40001c67983 */ /* 0x000ea20000300800 */
[----:B-----5:R-:W-:-:S03]  /*4350*/  F2FP.BF16.F32.PACK_AB R9, R149, R9 ;  /* 0x000000099509723e */ /* 0x020fc600000010ff */
[----:B------:R-:W2:Y:S01]  /*4360*/  LDL.LU R194, [R1+0x1f0] ;  /* 0x0001f00001c27983 */ /* 0x000ea20000300800 */
[----:B----4-:R-:W-:-:S03]  /*4370*/  F2FP.BF16.F32.PACK_AB R10, R150, R10 ;  /* 0x0000000a960a723e */ /* 0x010fc600000010ff */
[----:B------:R-:W4:Y:S01]  /*4380*/  LDL.LU R196, [R1+0x1fc] ;  /* 0x0001fc0001c47983 */ /* 0x000f220000300800 */
[----:B------:R-:W-:-:S03]  /*4390*/  F2FP.BF16.F32.PACK_AB R11, R151, R11 ;  /* 0x0000000b970b723e */ /* 0x000fc600000010ff */
[----:B------:R-:W4:Y:S04]  /*43a0*/  LDL.LU R195, [R1+0x1f8] ;  /* 0x0001f80001c37983 */ /* 0x000f280000300800 */
[----:B------:R-:W5:Y:S04]  /*43b0*/  LDL.LU R148, [R1+0x20c] ;  /* 0x00020c0001947983 */ /* 0x000f680000300800 */
[----:B------:R-:W5:Y:S04]  /*43c0*/  LDL.LU R149, [R1+0x208] ;  /* 0x0002080001957983 */ /* 0x000f680000300800 */
[----:B------:R-:W5:Y:S04]  /*43d0*/  LDL.LU R150, [R1+0x204] ;  /* 0x0002040001967983 */ /* 0x000f680000300800 */
[----:B------:R-:W5:Y:S01]  /*43e0*/  LDL.LU R151, [R1+0x200] ;  /* 0x0002000001977983 */ /* 0x000f620000300800 */
[----:B------:R-:W-:-:S02]  /*43f0*/  F2FP.BF16.F32.PACK_AB R4, R3, R4 ;  /* 0x000000040304723e */ /* 0x000fc400000010ff */
[----:B------:R-:W-:Y:S02]  /*4400*/  ELECT P0, URZ, PT ;  /* 0x00000000003f782f */ /* 0x000fe40003800000 */
[----:B------:R-:W-:Y:S01]  /*4410*/  F2FP.BF16.F32.PACK_AB R5, R2, R5 ;  /* 0x000000050205723e */ /* 0x000fe200000010ff */
[----:B------:R-:W1:Y:S01]  /*4420*/  S2R R3, SR_TID.X ;  /* 0x0000000000037919 */ /* 0x000e620000002100 */
[----:B------:R-:W-:Y:S01]  /*4430*/  F2FP.BF16.F32.PACK_AB R20, R242, R20 ;  /* 0x00000014f214723e */ /* 0x000fe200000010ff */
[----:B------:R-:W-:Y:S01]  /*4440*/  ULOP3.LUT UR28, UR28, 0x3, URZ, 0xc0, !UPT ;  /* 0x000000031c1c7892 */ /* 0x000fe2000f8ec03f */
[----:B------:R-:W-:Y:S01]  /*4450*/  F2FP.BF16.F32.PACK_AB R21, R241, R21 ;  /* 0x00000015f115723e */ /* 0x000fe200000010ff */
[----:B------:R-:W-:Y:S01]  /*4460*/  UMOV UR10, UR11 ;  /* 0x0000000b000a7c82 */ /* 0x000fe20008000000 */
[----:B------:R-:W-:Y:S01]  /*4470*/  F2FP.BF16.F32.PACK_AB R22, R240, R22 ;  /* 0x00000016f016723e */ /* 0x000fe200000010ff */
[----:B------:R-:W-:Y:S01]  /*4480*/  ULEA UR8, UR28, UR20, 0xf ;  /* 0x000000141c087291 */ /* 0x000fe2000f8e783f */
[----:B------:R-:W-:Y:S01]  /*4490*/  F2FP.BF16.F32.PACK_AB R23, R239, R23 ;  /* 0x00000017ef17723e */ /* 0x000fe200000010ff */
[----:B------:R-:W-:Y:S01]  /*44a0*/  ULEA UR9, UR28, UR21, 0x6 ;  /* 0x000000151c097291 */ /* 0x000fe2000f8e303f */
[----:B------:R-:W-:-:S02]  /*44b0*/  F2FP.BF16.F32.PACK_AB R24, R25, R24 ;  /* 0x000000181918723e */ /* 0x000fc400000010ff */
[----:B------:R-:W-:Y:S02]  /*44c0*/  F2FP.BF16.F32.PACK_AB R25, R27, R26 ;  /* 0x0000001a1b19723e */ /* 0x000fe400000010ff */
[----:B------:R-:W-:Y:S02]  /*44d0*/  F2FP.BF16.F32.PACK_AB R56, R57, R56 ;  /* 0x000000383938723e */ /* 0x000fe400000010ff */
[----:B------:R-:W-:Y:S02]  /*44e0*/  F2FP.BF16.F32.PACK_AB R26, R29, R28 ;  /* 0x0000001c1d1a723e */ /* 0x000fe400000010ff */
[----:B------:R-:W-:Y:S02]  /*44f0*/  F2FP.BF16.F32.PACK_AB R27, R31, R30 ;  /* 0x0000001e1f1b723e */ /* 0x000fe400000010ff */
[----:B------:R-:W-:Y:S02]  /*4500*/  F2FP.BF16.F32.PACK_AB R57, R59, R58 ;  /* 0x0000003a3b39723e */ /* 0x000fe400000010ff */
[----:B------:R-:W-:-:S02]  /*4510*/  F2FP.BF16.F32.PACK_AB R88, R89, R88 ;  /* 0x000000585958723e */ /* 0x000fc400000010ff */
[----:B------:R-:W-:Y:S02]  /*4520*/  F2FP.BF16.F32.PACK_AB R58, R61, R60 ;  /* 0x0000003c3d3a723e */ /* 0x000fe400000010ff */
[----:B------:R-:W-:Y:S02]  /*4530*/  F2FP.BF16.F32.PACK_AB R59, R63, R62 ;  /* 0x0000003e3f3b723e */ /* 0x000fe400000010ff */
[----:B------:R-:W-:Y:S02]  /*4540*/  F2FP.BF16.F32.PACK_AB R89, R91, R90 ;  /* 0x0000005a5b59723e */ /* 0x000fe400000010ff */
[----:B------:R-:W-:Y:S02]  /*4550*/  F2FP.BF16.F32.PACK_AB R120, R121, R120 ;  /* 0x000000787978723e */ /* 0x000fe400000010ff */
[----:B------:R-:W-:Y:S02]  /*4560*/  F2FP.BF16.F32.PACK_AB R90, R93, R92 ;  /* 0x0000005c5d5a723e */ /* 0x000fe400000010ff */
[----:B-1----:R-:W-:-:S02]  /*4570*/  LOP3.LUT R2, R3, 0xff, RZ, 0xc0, !PT ;  /* 0x000000ff03027812 */ /* 0x002fc400078ec0ff */
[----:B------:R-:W-:Y:S02]  /*4580*/  F2FP.BF16.F32.PACK_AB R164, R226, R164 ;  /* 0x000000a4e2a4723e */ /* 0x000fe400000010ff */
[----:B------:R-:W-:Y:S02]  /*4590*/  ISETP.LT.U32.AND P0, PT, R2, 0x80, P0 ;  /* 0x000000800200780c */ /* 0x000fe40000701070 */
[----:B------:R-:W-:Y:S02]  /*45a0*/  F2FP.BF16.F32.PACK_AB R91, R95, R94 ;  /* 0x0000005e5f5b723e */ /* 0x000fe400000010ff */
[----:B------:R-:W-:Y:S02]  /*45b0*/  F2FP.BF16.F32.PACK_AB R165, R225, R165 ;  /* 0x000000a5e1a5723e */ /* 0x000fe400000010ff */
[----:B------:R-:W-:Y:S02]  /*45c0*/  F2FP.BF16.F32.PACK_AB R121, R123, R122 ;  /* 0x0000007a7b79723e */ /* 0x000fe400000010ff */
[----:B------:R-:W-:-:S02]  /*45d0*/  F2FP.BF16.F32.PACK_AB R122, R125, R124 ;  /* 0x0000007c7d7a723e */ /* 0x000fc400000010ff */
[----:B------:R-:W-:Y:S02]  /*45e0*/  F2FP.BF16.F32.PACK_AB R123, R127, R126 ;  /* 0x0000007e7f7b723e */ /* 0x000fe400000010ff */
[----:B------:R-:W-:Y:S01]  /*45f0*/  F2FP.BF16.F32.PACK_AB R166, R224, R166 ;  /* 0x000000a6e0a6723e */ /* 0x000fe200000010ff */
[----:B------:R-:W-:Y:S01]  /*4600*/  VOTEU.ANY UP0, P0 ;  /* 0x00000000003f7886 */ /* 0x000fe20000000100 */
[----:B------:R-:W-:Y:S01]  /*4610*/  F2FP.BF16.F32.PACK_AB R6, R252, R6 ;  /* 0x00000006fc06723e */ /* 0x000fe200000010ff */
[----:B------:R-:W-:Y:S01]  /*4620*/  VOTEU.ANY UP1, P0 ;  /* 0x00000000003f7886 */ /* 0x000fe20000020100 */
[----:B------:R-:W-:Y:S02]  /*4630*/  F2FP.BF16.F32.PACK_AB R7, R251, R7 ;  /* 0x00000007fb07723e */ /* 0x000fe400000010ff */
[----:B------:R-:W-:Y:S01]  /*4640*/  F2FP.BF16.F32.PACK_AB R152, R238, R152 ;  /* 0x00000098ee98723e */ /* 0x000fe200000010ff */
[----:B------:R-:W-:Y:S01]  /*4650*/  @UP0 UMOV UR6, UR26 ;  /* 0x0000001a00060c82 */ /* 0x000fe20008000000 */
[----:B------:R-:W-:Y:S01]  /*4660*/  F2FP.BF16.F32.PACK_AB R167, R223, R167 ;  /* 0x000000a7dfa7723e */ /* 0x000fe200000010ff */
[----:B------:R-:W-:Y:S01]  /*4670*/  @UP0 UMOV UR7, UR27 ;  /* 0x0000001b00070c82 */ /* 0x000fe20008000000 */
[----:B------:R-:W-:Y:S01]  /*4680*/  BAR.SYNC.DEFER_BLOCKING 0x0 ;  /* 0x0000000000007b1d */ /* 0x000fe20000010000 */
        /* <DEDUP_REMOVED lines=87> */
[----:B---3--:R-:W-:Y:S01]  /*4c00*/  F2FP.BF16.F32.PACK_AB R190, R190, R0 ;  /* 0x00000000bebe723e */ /* 0x008fe200000010ff */
[----:B------:R-:W-:-:S05]  /*4c10*/  IMAD.SHL.U32 R0, R3, 0x80, RZ ;  /* 0x0000008003007824 */ /* 0x000fca00078e00ff */
[----:B------:R-:W-:Y:S02]  /*4c20*/  LOP3.LUT R0, R0, 0x780, RZ, 0xc0, !PT ;  /* 0x0000078000007812 */ /* 0x000fe400078ec0ff */
[----:B------:R-:W-:Y:S02]  /*4c30*/  F2FP.BF16.F32.PACK_AB R191, R200, R191 ;  /* 0x000000bfc8bf723e */ /* 0x000fe400000010ff */
[----:B------:R-:W-:Y:S01]  /*4c40*/  F2FP.BF16.F32.PACK_AB R192, R197, R192 ;  /* 0x000000c0c5c0723e */ /* 0x000fe200000010ff */
[----:B------:R-:W-:-:S05]  /*4c50*/  IMAD.SHL.U32 R197, R3, 0x10, RZ ;  /* 0x0000001003c57824 */ /* 0x000fca00078e00ff */
[----:B------:R-:W-:Y:S02]  /*4c60*/  LOP3.LUT R0, R0, 0x70, R197, 0xf8, !PT ;  /* 0x0000007000007812 */ /* 0x000fe400078ef8c5 */
[----:B------:R-:W-:Y:S02]  /*4c70*/  F2FP.BF16.F32.PACK_AB R193, R199, R193 ;  /* 0x000000c1c7c1723e */ /* 0x000fe400000010ff */
[----:B------:R-:W-:Y:S01]  /*4c80*/  LOP3.LUT R0, R0, 0x10, R3, 0x78, !PT ;  /* 0x0000001000007812 */ /* 0x000fe200078e7803 */
[----:B------:R-:W-:-:S05]  /*4c90*/  IMAD.SHL.U32 R3, R3, 0x40, RZ ;  /* 0x0000004003037824 */ /* 0x000fca00078e00ff */
[----:B------:R-:W-:Y:S02]  /*4ca0*/  LOP3.LUT R0, R0, 0x3800, R3, 0xf8, !PT ;  /* 0x0000380000007812 */ /* 0x000fe400078ef803 */
[----:B--2---:R-:W-:Y:S02]  /*4cb0*/  F2FP.BF16.F32.PACK_AB R194, R198, R194 ;  /* 0x000000c2c6c2723e */ /* 0x004fe400000010ff */
[C---:B------:R-:W-:Y:S01]  /*4cc0*/  LOP3.LUT R3, R0.reuse, 0x20, RZ, 0x3c, !PT ;  /* 0x0000002000037812 */ /* 0x040fe200078e3cff */
[----:B------:R-:W-:Y:S01]  /*4cd0*/  VIADD R2, R0, UR20 ;  /* 0x0000001400027c36 */ /* 0x000fe20008000000 */
[----:B----4-:R-:W-:-:S03]  /*4ce0*/  F2FP.BF16.F32.PACK_AB R195, R196, R195 ;  /* 0x000000c3c4c3723e */ /* 0x010fc600000010ff */
[----:B------:R-:W-:Y:S01]  /*4cf0*/  VIADD R3, R3, UR20 ;  /* 0x0000001403037c36 */ /* 0x000fe20008000000 */
[----:B------:R1:W-:Y:S04]  /*4d00*/  STSM.16.M88.4 [R2], R8 ;  /* 0x0000000802007844 */ /* 0x0003e80000000200 */
[----:B------:R-:W-:Y:S01]  /*4d10*/  STSM.16.M88.4 [R2+0x8000], R20 ;  /* 0x0080001402007844 */ /* 0x000fe20000000200 */
[----:B-----5:R-:W-:-:S03]  /*4d20*/  F2FP.BF16.F32.PACK_AB R146, R149, R148 ;  /* 0x000000949592723e */ /* 0x020fc600000010ff */
[----:B------:R-:W-:Y:S04]  /*4d30*/  STSM.16.M88.4 [R2+0x10000], R164 ;  /* 0x010000a402007844 */ /* 0x000fe80000000200 */
[----:B------:R-:W-:Y:S01]  /*4d40*/  STSM.16.M88.4 [R2+0x18000], R180 ;  /* 0x018000b402007844 */ /* 0x000fe20000000200 */
[----:B------:R-:W-:-:S03]  /*4d50*/  F2FP.BF16.F32.PACK_AB R147, R151, R150 ;  /* 0x000000969793723e */ /* 0x000fc600000010ff */
[----:B------:R-:W-:Y:S01]  /*4d60*/  STSM.16.M88.4 [R2+0x4000], R24 ;  /* 0x0040001802007844 */ /* 0x000fe20000000200 */
[C---:B-1----:R-:W-:Y:S02]  /*4d70*/  LOP3.LUT R8, R0.reuse, 0x40, RZ, 0x3c, !PT ;  /* 0x0000004000087812 */ /* 0x042fe400078e3cff */
[----:B------:R-:W-:Y:S01]  /*4d80*/  LOP3.LUT R0, R0, 0x60, RZ, 0x3c, !PT ;  /* 0x0000006000007812 */ /* 0x000fe200078e3cff */
[----:B------:R-:W-:Y:S02]  /*4d90*/  STSM.16.M88.4 [R2+0xc000], R56 ;  /* 0x00c0003802007844 */ /* 0x000fe40000000200 */
[----:B------:R-:W-:Y:S02]  /*4da0*/  VIADD R8, R8, UR20 ;  /* 0x0000001408087c36 */ /* 0x000fe40008000000 */
[----:B------:R-:W-:Y:S01]  /*4db0*/  STSM.16.M88.4 [R2+0x14000], R88 ;  /* 0x0140005802007844 */ /* 0x000fe20000000200 */
[----:B------:R-:W-:-:S03]  /*4dc0*/  VIADD R0, R0, UR20 ;  /* 0x0000001400007c36 */ /* 0x000fc60008000000 */
[----:B------:R-:W-:Y:S04]  /*4dd0*/  STSM.16.M88.4 [R2+0x1c000], R120 ;  /* 0x01c0007802007844 */ /* 0x000fe80000000200 */
[----:B------:R-:W-:Y:S04]  /*4de0*/  STSM.16.M88.4 [R3], R4 ;  /* 0x0000000403007844 */ /* 0x000fe80000000200 */
[----:B------:R-:W-:Y:S04]  /*4df0*/  STSM.16.M88.4 [R3+0x8000], R152 ;  /* 0x0080009803007844 */ /* 0x000fe80000000200 */
[----:B------:R-:W-:Y:S04]  /*4e00*/  STSM.16.M88.4 [R3+0x10000], R168 ;  /* 0x010000a803007844 */ /* 0x000fe80000000200 */
[----:B------:R-:W-:Y:S04]  /*4e10*/  STSM.16.M88.4 [R3+0x18000], R184 ;  /* 0x018000b803007844 */ /* 0x000fe80000000200 */
[----:B------:R-:W-:Y:S04]  /*4e20*/  STSM.16.M88.4 [R3+0x4000], R32 ;  /* 0x0040002003007844 */ /* 0x000fe80000000200 */
[----:B------:R-:W-:Y:S04]  /*4e30*/  STSM.16.M88.4 [R3+0xc000], R64 ;  /* 0x00c0004003007844 */ /* 0x000fe80000000200 */
[----:B------:R-:W-:Y:S04]  /*4e40*/  STSM.16.M88.4 [R3+0x14000], R96 ;  /* 0x0140006003007844 */ /* 0x000fe80000000200 */
        /* <DEDUP_REMOVED lines=16> */
[----:B------:R-:W-:Y:S01]  /*4f50*/  STSM.16.M88.4 [R0+0x1c000], R144 ;  /* 0x01c0009000007844 */ /* 0x000fe20000000200 */
[----:B------:R1:W-:Y:S06]  /*4f60*/  MEMBAR.ALL.CTA ;  /* 0x0000000000007992 */ /* 0x0003ec0000008000 */
[----:B-1----:R-:W1:Y:S02]  /*4f70*/  FENCE.VIEW.ASYNC.S ;  /* 0x00000000000073c6 */ /* 0x002e640000000000 */
[----:B-1----:R-:W-:Y:S06]  /*4f80*/  BAR.SYNC.DEFER_BLOCKING 0x0 ;  /* 0x0000000000007b1d */ /* 0x002fec0000010000 */
[----:B------:R1:W-:Y:S01]  /*4f90*/  @UP1 UTMASTG.2D [UR8], [UR6] ;  /* 0x00000008060013b5 */ /* 0x0003e20008008000 */
[----:B------:R0:W-:Y:S01]  /*4fa0*/  UTMACMDFLUSH ;  /* 0x00000000000079b7 */ /* 0x0001e20000000000 */
[----:B------:R-:W-:-:S04]  /*4fb0*/  DEPBAR.LE SB0, 0x0 ;  /* 0x000080000000791a */ /* 0x000fc80000000000 */
[----:B------:R-:W-:Y:S06]  /*4fc0*/  BAR.SYNC.DEFER_BLOCKING 0x0 ;  /* 0x0000000000007b1d */ /* 0x000fec0000010000 */
[----:B-1----:R-:W-:Y:S05]  /*4fd0*/  EXIT ;  /* 0x000000000000794d */ /* 0x002fea0003800000 */
.L_x_48:
[----:B------:R-:W1:Y:S02]  /*4fe0*/  SYNCS.PHASECHK.TRANS64.TRYWAIT P0, [UR19+0x18000], R0 ;  /* 0x01800000ff0075a7 */ /* 0x000e640008000153 */
[----:B-1----:R-:W-:Y:S05]  /*4ff0*/  @!P0 BRA `(.L_x_48) ;  /* 0xfffffffc00f88947 */ /* 0x002fea000383ffff */
[----:B------:R-:W-:Y:S05]  /*5000*/  BRA `(.L_x_50) ;  /* 0xffffffdc009c7947 */ /* 0x000fea000383ffff */
.L_x_51:
[----:B------:R-:W-:-:S00]  /*5010*/  BRA `(.L_x_51) ;  /* 0xfffffffc00fc7947 */ /* 0x000fc0000383ffff */
[----:B------:R-:W-:-:S00]  /*5020*/  NOP ;  /* 0x0000000000007918 */ /* 0x000fc00000000000 */
        /* <DEDUP_REMOVED lines=13> */
.L_x_52:


//--------------------- .nv.shared.gluon_wgmma    --------------------------
	.section	.nv.shared.gluon_wgmma,"aw",@nobits
	.sectionflags	@""
	.align	16
	.zero		1024


//--------------------- .nv.shared.reserved.0     --------------------------
	.section	.nv.shared.reserved.0,"aw",@nobits
	.weak		__nv_reservedSMEM_offset_0_alias
	.size		__nv_reservedSMEM_offset_0_alias, 0, 0
	.other		__nv_reservedSMEM_offset_0_alias,@"STO_CUDA_RESERVED_SHARED STV_DEFAULT"
__nv_reservedSMEM_offset_0_alias:
	.zero		0


//--------------------- .nv.constant0.gluon_wgmma --------------------------
	.section	.nv.constant0.gluon_wgmma,"a",@progbits
	.sectionflags	@""
	.align	4
.nv.constant0.gluon_wgmma:
	.zero		608


//--------------------- SYMBOLS --------------------------

	.type		.nv.reservedSmem.offset0,@object
	.size		.nv.reservedSmem.offset0,0x4
